	.target	sm_100a

	.elftype	@"ET_EXEC"


//--------------------- .note.nv.tkinfo           --------------------------
	.section	.note.nv.tkinfo,"",@"SHT_NOTE"
	.sectionflags	@"SHF_NOTE_NV_TKINFO"
	.tkinfo
        /*0018*/ 	.word	0x00000002
        /*0030*/ 	.string	""
        /*0030*/ 	.string	"ptxas"
        /*0030*/ 	.string	"Cuda compilation tools, release 13.0, V13.0.88"
        /*0030*/ 	.string	"Build cuda_13.0.r13.0/compiler.36424714_0"
        /*0030*/ 	.string	"-arch sm_100a -m 64 "



//--------------------- .note.nv.cuinfo           --------------------------
	.section	.note.nv.cuinfo,"",@"SHT_NOTE"
	.sectionflags	@"SHF_NOTE_NV_CUINFO"
        /*0018*/ 	.short	0x0002
        /*001a*/ 	.short	0x0064
        /*001c*/ 	.short	0x0082
	.zero		2


//--------------------- .nv.info                  --------------------------
	.section	.nv.info,"",@"SHT_CUDA_INFO"
	.align	4


	//----- nvinfo : EIATTR_REGCOUNT
	.align		4
        /*0000*/ 	.byte	0x04, 0x2f
        /*0002*/ 	.short	(.L_20 - .L_19)
	.align		4
.L_19:
        /*0004*/ 	.word	index@(_ZN7cutlass13device_kernelINS_4gemm6kernel13GemmUniversalIN4cute5tupleIJiiiiEEENS1_10collective13CollectiveMmaINS1_35MainloopSm100TmaUmmaWarpSpecializedILi10ELi2ELi4ENS5_IJNS4_1CILi2EEESB_NSA_ILi1EEEEEEEENS5_IJNSA_ILi64EEENSA_ILi256EEESF_EEEaNS5_IJlSC_lEEEaSI_NS4_8TiledMMAINS4_8MMA_AtomIJNS4_15SM100_MMA_S8_SSIaaiLi64ELi256ELNS4_4UMMA5MajorE0ELSN_0ELNSM_8SaturateE0EEEEEENS4_6LayoutINS5_IJSC_SC_SC_EEENS5_IJNSA_ILi0EEEST_ST_EEEEENS5_IJNS4_10UnderscoreESW_SW_EEEEENS4_23SM90_TMA_LOAD_MULTICASTENS4_14ComposedLayoutINS4_7SwizzleILi2ELi4ELi3EEENS4_18smem_ptr_flag_bitsILi8EEENSR_INS5_IJNSA_ILi8EEESF_EEENS5_IJSF_SC_EEEEEEEvNS4_8identityESZ_S19_vS1A_EENS_8epilogue10collective18CollectiveEpilogueINS1C_23Sm100TmaWarpSpecializedILi4ELi2ELi32ELb0ELb0EEEJSH_NS5_IJNSR_ISF_SC_EES1H_EEEaSI_aSI_NS1C_6fusion15FusionCallbacksIS1G_NS1J_17LinearCombinationIaiaiLNS_15FloatRoundStyleE2EEESH_S1I_JEEENS4_5SM1004TMEM4LOAD26SM100_TMEM_LOAD_16dp32b32xENS4_13SM90_TMA_LOADES19_NS4_39AutoVectorizingCopyWithAssumedAlignmentILi128EEENS4_14SM90_TMA_STOREES19_S1V_S1V_EEEvvEEEEvNT_6ParamsE)
        /*0008*/ 	.word	0x0000005c


	//----- nvinfo : EIATTR_FRAME_SIZE
	.align		4
.L_20:
        /*000c*/ 	.byte	0x04, 0x11
        /*000e*/ 	.short	(.L_22 - .L_21)
	.align		4
.L_21:
        /*0010*/ 	.word	index@($__internal_2_$__cuda_sm10x_tcgen05_guardrail_trap_unallocated_columns_being_dealloced)
        /*0014*/ 	.word	0x00000000


	//----- nvinfo : EIATTR_FRAME_SIZE
	.align		4
.L_22:
        /*0018*/ 	.byte	0x04, 0x11
        /*001a*/ 	.short	(.L_24 - .L_23)
	.align		4
.L_23:
        /*001c*/ 	.word	index@($__internal_1_$__cuda_sm10x_tcgen05_guardrail_trap_phase_invalid_during_alloc)
        /*0020*/ 	.word	0x00000000


	//----- nvinfo : EIATTR_FRAME_SIZE
	.align		4
.L_24:
        /*0024*/ 	.byte	0x04, 0x11
        /*0026*/ 	.short	(.L_26 - .L_25)
	.align		4
.L_25:
        /*0028*/ 	.word	index@($__internal_0_$__cuda_sm10x_tcgen05_guardrail_trap_col_being_dealloced_not_returned_by_alloc)
        /*002c*/ 	.word	0x00000000


	//----- nvinfo : EIATTR_FRAME_SIZE
	.align		4
.L_26:
        /*0030*/ 	.byte	0x04, 0x11
        /*0032*/ 	.short	(.L_28 - .L_27)
	.align		4
.L_27:
        /*0034*/ 	.word	index@(_ZN7cutlass13device_kernelINS_4gemm6kernel13GemmUniversalIN4cute5tupleIJiiiiEEENS1_10collective13CollectiveMmaINS1_35MainloopSm100TmaUmmaWarpSpecializedILi10ELi2ELi4ENS5_IJNS4_1CILi2EEESB_NSA_ILi1EEEEEEEENS5_IJNSA_ILi64EEENSA_ILi256EEESF_EEEaNS5_IJlSC_lEEEaSI_NS4_8TiledMMAINS4_8MMA_AtomIJNS4_15SM100_MMA_S8_SSIaaiLi64ELi256ELNS4_4UMMA5MajorE0ELSN_0ELNSM_8SaturateE0EEEEEENS4_6LayoutINS5_IJSC_SC_SC_EEENS5_IJNSA_ILi0EEEST_ST_EEEEENS5_IJNS4_10UnderscoreESW_SW_EEEEENS4_23SM90_TMA_LOAD_MULTICASTENS4_14ComposedLayoutINS4_7SwizzleILi2ELi4ELi3EEENS4_18smem_ptr_flag_bitsILi8EEENSR_INS5_IJNSA_ILi8EEESF_EEENS5_IJSF_SC_EEEEEEEvNS4_8identityESZ_S19_vS1A_EENS_8epilogue10collective18CollectiveEpilogueINS1C_23Sm100TmaWarpSpecializedILi4ELi2ELi32ELb0ELb0EEEJSH_NS5_IJNSR_ISF_SC_EES1H_EEEaSI_aSI_NS1C_6fusion15FusionCallbacksIS1G_NS1J_17LinearCombinationIaiaiLNS_15FloatRoundStyleE2EEESH_S1I_JEEENS4_5SM1004TMEM4LOAD26SM100_TMEM_LOAD_16dp32b32xENS4_13SM90_TMA_LOADES19_NS4_39AutoVectorizingCopyWithAssumedAlignmentILi128EEENS4_14SM90_TMA_STOREES19_S1V_S1V_EEEvvEEEEvNT_6ParamsE)
        /*0038*/ 	.word	0x00000000


	//----- nvinfo : EIATTR_MIN_STACK_SIZE
	.align		4
.L_28:
        /*003c*/ 	.byte	0x04, 0x12
        /*003e*/ 	.short	(.L_30 - .L_29)
	.align		4
.L_29:
        /*0040*/ 	.word	index@(_ZN7cutlass13device_kernelINS_4gemm6kernel13GemmUniversalIN4cute5tupleIJiiiiEEENS1_10collective13CollectiveMmaINS1_35MainloopSm100TmaUmmaWarpSpecializedILi10ELi2ELi4ENS5_IJNS4_1CILi2EEESB_NSA_ILi1EEEEEEEENS5_IJNSA_ILi64EEENSA_ILi256EEESF_EEEaNS5_IJlSC_lEEEaSI_NS4_8TiledMMAINS4_8MMA_AtomIJNS4_15SM100_MMA_S8_SSIaaiLi64ELi256ELNS4_4UMMA5MajorE0ELSN_0ELNSM_8SaturateE0EEEEEENS4_6LayoutINS5_IJSC_SC_SC_EEENS5_IJNSA_ILi0EEEST_ST_EEEEENS5_IJNS4_10UnderscoreESW_SW_EEEEENS4_23SM90_TMA_LOAD_MULTICASTENS4_14ComposedLayoutINS4_7SwizzleILi2ELi4ELi3EEENS4_18smem_ptr_flag_bitsILi8EEENSR_INS5_IJNSA_ILi8EEESF_EEENS5_IJSF_SC_EEEEEEEvNS4_8identityESZ_S19_vS1A_EENS_8epilogue10collective18CollectiveEpilogueINS1C_23Sm100TmaWarpSpecializedILi4ELi2ELi32ELb0ELb0EEEJSH_NS5_IJNSR_ISF_SC_EES1H_EEEaSI_aSI_NS1C_6fusion15FusionCallbacksIS1G_NS1J_17LinearCombinationIaiaiLNS_15FloatRoundStyleE2EEESH_S1I_JEEENS4_5SM1004TMEM4LOAD26SM100_TMEM_LOAD_16dp32b32xENS4_13SM90_TMA_LOADES19_NS4_39AutoVectorizingCopyWithAssumedAlignmentILi128EEENS4_14SM90_TMA_STOREES19_S1V_S1V_EEEvvEEEEvNT_6ParamsE)
        /*0044*/ 	.word	0x00000000
.L_30:


//--------------------- .nv.compat                --------------------------
	.section	.nv.compat,"",@"SHT_CUDA_COMPAT_INFO"
	.align	4
        /*0000*/ 	.byte	0x02, 0x09, 0x01, 0x00, 0x02, 0x02, 0x03, 0x00, 0x02, 0x05, 0x06, 0x00, 0x03, 0x07, 0x01, 0x01
        /*0010*/ 	.byte	0x02, 0x03, 0x01, 0x00, 0x02, 0x06, 0x01, 0x00, 0x04, 0x0b, 0x08, 0x00, 0x01, 0x00, 0x00, 0x00
        /*0020*/ 	.byte	0x00, 0x00, 0x00, 0x00


//--------------------- .nv.info._ZN7cutlass13device_kernelINS_4gemm6kernel13GemmUniversalIN4cute5tupleIJiiiiEEENS1_10collective13CollectiveMmaINS1_35MainloopSm100TmaUmmaWarpSpecializedILi10ELi2ELi4ENS5_IJNS4_1CILi2EEESB_NSA_ILi1EEEEEEEENS5_IJNSA_ILi64EEENSA_ILi256EEESF_EEEaNS5_IJlSC_lEEEaSI_NS4_8TiledMMAINS4_8MMA_AtomIJNS4_15SM100_MMA_S8_SSIaaiLi64ELi256ELNS4_4UMMA5MajorE0ELSN_0ELNSM_8SaturateE0EEEEEENS4_6LayoutINS5_IJSC_SC_SC_EEENS5_IJNSA_ILi0EEEST_ST_EEEEENS5_IJNS4_10UnderscoreESW_SW_EEEEENS4_23SM90_TMA_LOAD_MULTICASTENS4_14ComposedLayoutINS4_7SwizzleILi2ELi4ELi3EEENS4_18smem_ptr_flag_bitsILi8EEENSR_INS5_IJNSA_ILi8EEESF_EEENS5_IJSF_SC_EEEEEEEvNS4_8identityESZ_S19_vS1A_EENS_8epilogue10collective18CollectiveEpilogueINS1C_23Sm100TmaWarpSpecializedILi4ELi2ELi32ELb0ELb0EEEJSH_NS5_IJNSR_ISF_SC_EES1H_EEEaSI_aSI_NS1C_6fusion15FusionCallbacksIS1G_NS1J_17LinearCombinationIaiaiLNS_15FloatRoundStyleE2EEESH_S1I_JEEENS4_5SM1004TMEM4LOAD26SM100_TMEM_LOAD_16dp32b32xENS4_13SM90_TMA_LOADES19_NS4_39AutoVectorizingCopyWithAssumedAlignmentILi128EEENS4_14SM90_TMA_STOREES19_S1V_S1V_EEEvvEEEEvNT_6ParamsE --------------------------
	.section	.nv.info._ZN7cutlass13device_kernelINS_4gemm6kernel13GemmUniversalIN4cute5tupleIJiiiiEEENS1_10collective13CollectiveMmaINS1_35MainloopSm100TmaUmmaWarpSpecializedILi10ELi2ELi4ENS5_IJNS4_1CILi2EEESB_NSA_ILi1EEEEEEEENS5_IJNSA_ILi64EEENSA_ILi256EEESF_EEEaNS5_IJlSC_lEEEaSI_NS4_8TiledMMAINS4_8MMA_AtomIJNS4_15SM100_MMA_S8_SSIaaiLi64ELi256ELNS4_4UMMA5MajorE0ELSN_0ELNSM_8SaturateE0EEEEEENS4_6LayoutINS5_IJSC_SC_SC_EEENS5_IJNSA_ILi0EEEST_ST_EEEEENS5_IJNS4_10UnderscoreESW_SW_EEEEENS4_23SM90_TMA_LOAD_MULTICASTENS4_14ComposedLayoutINS4_7SwizzleILi2ELi4ELi3EEENS4_18smem_ptr_flag_bitsILi8EEENSR_INS5_IJNSA_ILi8EEESF_EEENS5_IJSF_SC_EEEEEEEvNS4_8identityESZ_S19_vS1A_EENS_8epilogue10collective18CollectiveEpilogueINS1C_23Sm100TmaWarpSpecializedILi4ELi2ELi32ELb0ELb0EEEJSH_NS5_IJNSR_ISF_SC_EES1H_EEEaSI_aSI_NS1C_6fusion15FusionCallbacksIS1G_NS1J_17LinearCombinationIaiaiLNS_15FloatRoundStyleE2EEESH_S1I_JEEENS4_5SM1004TMEM4LOAD26SM100_TMEM_LOAD_16dp32b32xENS4_13SM90_TMA_LOADES19_NS4_39AutoVectorizingCopyWithAssumedAlignmentILi128EEENS4_14SM90_TMA_STOREES19_S1V_S1V_EEEvvEEEEvNT_6ParamsE,"",@"SHT_CUDA_INFO"
	.sectionflags	@""
	.align	4


	//----- nvinfo : EIATTR_CUDA_API_VERSION
	.align		4
        /*0000*/ 	.byte	0x04, 0x37
        /*0002*/ 	.short	(.L_32 - .L_31)
.L_31:
        /*0004*/ 	.word	0x00000082


	//----- nvinfo : EIATTR_KPARAM_INFO
	.align		4
.L_32:
        /*0008*/ 	.byte	0x04, 0x17
        /*000a*/ 	.short	(.L_34 - .L_33)
.L_33:
        /*000c*/ 	.word	0x00000000
        /*0010*/ 	.short	0x0000
        /*0012*/ 	.short	0x0000
        /*0014*/ 	.byte	0x00, 0xf0, 0x01, 0x20


	//----- nvinfo : EIATTR_AT_ENTRY_FRAGMENTS
	.align		4
.L_34:
        /*0018*/ 	.byte	0x04, 0x4f
        /*001a*/ 	.short	(.L_36 - .L_35)


	//   ....[0]....
.L_35:
        /*001c*/ 	.word	0x00000006


	//----- nvinfo : EIATTR_RESERVED_SMEM_USED
	.align		4
.L_36:
        /*0020*/ 	.byte	0x01, 0x41
	.zero		2


	//----- nvinfo : EIATTR_SPARSE_MMA_MASK
	.align		4
        /*0024*/ 	.byte	0x03, 0x50
        /*0026*/ 	.short	0x0000


	//----- nvinfo : EIATTR_TCGEN05_1CTA_USED
	.align		4
        /*0028*/ 	.byte	0x01, 0x51
	.zero		2


	//----- nvinfo : EIATTR_MAXREG_COUNT
	.align		4
        /*002c*/ 	.byte	0x03, 0x1b
        /*002e*/ 	.short	0x00ff


	//----- nvinfo : EIATTR_NUM_BARRIERS
	.align		4
        /*0030*/ 	.byte	0x02, 0x4c
        /*0032*/ 	.byte	0x07
	.zero		1


	//----- nvinfo : EIATTR_EXTERNS
	.align		4
        /*0034*/ 	.byte	0x04, 0x0f
        /*0036*/ 	.short	(.L_38 - .L_37)


	//   ....[0]....
	.align		4
.L_37:
        /*0038*/ 	.word	index@(__assertfail)


	//----- nvinfo : EIATTR_MERCURY_ISA_VERSION
	.align		4
.L_38:
        /*003c*/ 	.byte	0x03, 0x5f
        /*003e*/ 	.short	0x0101


	//----- nvinfo : EIATTR_INT_WARP_WIDE_INSTR_OFFSETS
	.align		4
        /*0040*/ 	.byte	0x04, 0x31
        /*0042*/ 	.short	(.L_40 - .L_39)


	//   ....[0]....
.L_39:
        /*0044*/ 	.word	0x000041e0


	//   ....[1]....
        /*0048*/ 	.word	0x00004210


	//   ....[2]....
        /*004c*/ 	.word	0x00004230


	//   ....[3]....
        /*0050*/ 	.word	0x00004d70


	//   ....[4]....
        /*0054*/ 	.word	0x00004de0


	//   ....[5]....
        /*0058*/ 	.word	0x00004ec0


	//   ....[6]....
        /*005c*/ 	.word	0x00004f40


	//   ....[7]....
        /*0060*/ 	.word	0x00005040


	//   ....[8]....
        /*0064*/ 	.word	0x000050c0


	//   ....[9]....
        /*0068*/ 	.word	0x000051b0


	//   ....[10]....
        /*006c*/ 	.word	0x00005260


	//----- nvinfo : EIATTR_COOP_GROUP_MASK_REGIDS
	.align		4
.L_40:
        /*0070*/ 	.byte	0x04, 0x29
        /*0072*/ 	.short	(.L_42 - .L_41)


	//   ....[0]....
.L_41:
        /*0074*/ 	.word	0xffffffff


	//   ....[1]....
        /*0078*/ 	.word	0xffffffff


	//   ....[2]....
        /*007c*/ 	.word	0xffffffff


	//   ....[3]....
        /*0080*/ 	.word	0xffffffff


	//   ....[4]....
        /*0084*/ 	.word	0xffffffff


	//   ....[5]....
        /*0088*/ 	.word	0xffffffff


	//   ....[6]....
        /*008c*/ 	.word	0xffffffff


	//   ....[7]....
        /*0090*/ 	.word	0xffffffff


	//   ....[8]....
        /*0094*/ 	.word	0xffffffff


	//   ....[9]....
        /*0098*/ 	.word	0xffffffff


	//   ....[10]....
        /*009c*/ 	.word	0xffffffff


	//   ....[11]....
        /*00a0*/ 	.word	0xffffffff


	//   ....[12]....
        /*00a4*/ 	.word	0xffffffff


	//   ....[13]....
        /*00a8*/ 	.word	0xffffffff


	//----- nvinfo : EIATTR_COOP_GROUP_INSTR_OFFSETS
	.align		4
.L_42:
        /*00ac*/ 	.byte	0x04, 0x28
        /*00ae*/ 	.short	(.L_44 - .L_43)


	//   ....[0]....
.L_43:
        /*00b0*/ 	.word	0x00000080


	//   ....[1]....
        /*00b4*/ 	.word	0x000004f0


	//   ....[2]....
        /*00b8*/ 	.word	0x00000790


	//   ....[3]....
        /*00bc*/ 	.word	0x00000930


	//   ....[4]....
        /*00c0*/ 	.word	0x00000a30


	//   ....[5]....
        /*00c4*/ 	.word	0x00000ba0


	//   ....[6]....
        /*00c8*/ 	.word	0x00000d40


	//   ....[7]....
        /*00cc*/ 	.word	0x00000ef0


	//   ....[8]....
        /*00d0*/ 	.word	0x00002290


	//   ....[9]....
        /*00d4*/ 	.word	0x000034b0


	//   ....[10]....
        /*00d8*/ 	.word	0x000036c0


	//   ....[11]....
        /*00dc*/ 	.word	0x000036f0


	//   ....[12]....
        /*00e0*/ 	.word	0x000040c0


	//   ....[13]....
        /*00e4*/ 	.word	0x000042f0


	//----- nvinfo : EIATTR_VRC_CTA_INIT_COUNT
	.align		4
.L_44:
        /*00e8*/ 	.byte	0x02, 0x4a
        /*00ea*/ 	.byte	0x80
	.zero		1


	//----- nvinfo : EIATTR_SYSCALL_OFFSETS
	.align		4
        /*00ec*/ 	.byte	0x04, 0x46
        /*00ee*/ 	.short	(.L_46 - .L_45)


	//   ....[0]....
.L_45:
        /*00f0*/ 	.word	0x00005ef0


	//   ....[1]....
        /*00f4*/ 	.word	0x00006030


	//   ....[2]....
        /*00f8*/ 	.word	0x00006860


	//   ....[3]....
        /*00fc*/ 	.word	0x00007600


	//   ....[4]....
        /*0100*/ 	.word	0x00008350


	//   ....[5]....
        /*0104*/ 	.word	0x000090c0


	//----- nvinfo : EIATTR_MBARRIER_INSTR_OFFSETS
	.align		4
.L_46:
        /*0108*/ 	.byte	0x04, 0x39
        /*010a*/ 	.short	(.L_48 - .L_47)


	//   ....[0]....
.L_47:
        /*010c*/ 	.word	0x00000630
        /*0110*/ 	.word	0x000000ff
        /*0114*/ 	.word	0x00000000
        /*0118*/ 	.short	0x0100
        /*011a*/ 	.byte	0x04
	.zero		1


	//   ....[1]....
        /*011c*/ 	.word	0x00000640
        /*0120*/ 	.word	0x000000ff
        /*0124*/ 	.word	0x00000050
        /*0128*/ 	.short	0x0100
        /*012a*/ 	.byte	0x04
	.zero		1


	//   ....[2]....
        /*012c*/ 	.word	0x00000650
        /*0130*/ 	.word	0x000000ff
        /*0134*/ 	.word	0x00000008
        /*0138*/ 	.short	0x0100
        /*013a*/ 	.byte	0x04
	.zero		1


	//   ....[3]....
        /*013c*/ 	.word	0x00000660
        /*0140*/ 	.word	0x000000ff
        /*0144*/ 	.word	0x00000058
        /*0148*/ 	.short	0x0100
        /*014a*/ 	.byte	0x04
	.zero		1


	//   ....[4]....
        /*014c*/ 	.word	0x00000670
        /*0150*/ 	.word	0x000000ff
        /*0154*/ 	.word	0x00000010
        /*0158*/ 	.short	0x0100
        /*015a*/ 	.byte	0x04
	.zero		1


	//   ....[5]....
        /*015c*/ 	.word	0x00000680
        /*0160*/ 	.word	0x000000ff
        /*0164*/ 	.word	0x00000060
        /*0168*/ 	.short	0x0100
        /*016a*/ 	.byte	0x04
	.zero		1


	//   ....[6]....
        /*016c*/ 	.word	0x00000690
        /*0170*/ 	.word	0x000000ff
        /*0174*/ 	.word	0x00000018
        /*0178*/ 	.short	0x0100
        /*017a*/ 	.byte	0x04
	.zero		1


	//   ....[7]....
        /*017c*/ 	.word	0x000006a0
        /*0180*/ 	.word	0x000000ff
        /*0184*/ 	.word	0x00000068
        /*0188*/ 	.short	0x0100
        /*018a*/ 	.byte	0x04
	.zero		1


	//   ....[8]....
        /*018c*/ 	.word	0x000006b0
        /*0190*/ 	.word	0x000000ff
        /*0194*/ 	.word	0x00000020
        /*0198*/ 	.short	0x0100
        /*019a*/ 	.byte	0x04
	.zero		1


	//   ....[9]....
        /*019c*/ 	.word	0x000006c0
        /*01a0*/ 	.word	0x000000ff
        /*01a4*/ 	.word	0x00000070
        /*01a8*/ 	.short	0x0100
        /*01aa*/ 	.byte	0x04
	.zero		1


	//   ....[10]....
        /*01ac*/ 	.word	0x000006d0
        /*01b0*/ 	.word	0x000000ff
        /*01b4*/ 	.word	0x00000028
        /*01b8*/ 	.short	0x0100
        /*01ba*/ 	.byte	0x04
	.zero		1


	//   ....[11]....
        /*01bc*/ 	.word	0x000006e0
        /*01c0*/ 	.word	0x000000ff
        /*01c4*/ 	.word	0x00000078
        /*01c8*/ 	.short	0x0100
        /*01ca*/ 	.byte	0x04
	.zero		1


	//   ....[12]....
        /*01cc*/ 	.word	0x000006f0
        /*01d0*/ 	.word	0x000000ff
        /*01d4*/ 	.word	0x00000030
        /*01d8*/ 	.short	0x0100
        /*01da*/ 	.byte	0x04
	.zero		1


	//   ....[13]....
        /*01dc*/ 	.word	0x00000700
        /*01e0*/ 	.word	0x000000ff
        /*01e4*/ 	.word	0x00000080
        /*01e8*/ 	.short	0x0100
        /*01ea*/ 	.byte	0x04
	.zero		1


	//   ....[14]....
        /*01ec*/ 	.word	0x00000710
        /*01f0*/ 	.word	0x000000ff
        /*01f4*/ 	.word	0x00000038
        /*01f8*/ 	.short	0x0100
        /*01fa*/ 	.byte	0x04
	.zero		1


	//   ....[15]....
        /*01fc*/ 	.word	0x00000720
        /*0200*/ 	.word	0x000000ff
        /*0204*/ 	.word	0x00000088
        /*0208*/ 	.short	0x0100
        /*020a*/ 	.byte	0x04
	.zero		1


	//   ....[16]....
        /*020c*/ 	.word	0x00000730
        /*0210*/ 	.word	0x000000ff
        /*0214*/ 	.word	0x00000040
        /*0218*/ 	.short	0x0100
        /*021a*/ 	.byte	0x04
	.zero		1


	//   ....[17]....
        /*021c*/ 	.word	0x00000740
        /*0220*/ 	.word	0x000000ff
        /*0224*/ 	.word	0x00000090
        /*0228*/ 	.short	0x0100
        /*022a*/ 	.byte	0x04
	.zero		1


	//   ....[18]....
        /*022c*/ 	.word	0x00000750
        /*0230*/ 	.word	0x000000ff
        /*0234*/ 	.word	0x00000048
        /*0238*/ 	.short	0x0100
        /*023a*/ 	.byte	0x04
	.zero		1


	//   ....[19]....
        /*023c*/ 	.word	0x00000760
        /*0240*/ 	.word	0x000000ff
        /*0244*/ 	.word	0x00000098
        /*0248*/ 	.short	0x0100
        /*024a*/ 	.byte	0x04
	.zero		1


	//   ....[20]....
        /*024c*/ 	.word	0x000008a0
        /*0250*/ 	.word	0x000000ff
        /*0254*/ 	.word	0x000000a0
        /*0258*/ 	.short	0x0100
        /*025a*/ 	.byte	0x04
	.zero		1


	//   ....[21]....
        /*025c*/ 	.word	0x000008b0
        /*0260*/ 	.word	0x000000ff
        /*0264*/ 	.word	0x000000c0
        /*0268*/ 	.short	0x0100
        /*026a*/ 	.byte	0x04
	.zero		1


	//   ....[22]....
        /*026c*/ 	.word	0x000008c0
        /*0270*/ 	.word	0x000000ff
        /*0274*/ 	.word	0x000000a8
        /*0278*/ 	.short	0x0100
        /*027a*/ 	.byte	0x04
	.zero		1


	//   ....[23]....
        /*027c*/ 	.word	0x000008d0
        /*0280*/ 	.word	0x000000ff
        /*0284*/ 	.word	0x000000c8
        /*0288*/ 	.short	0x0100
        /*028a*/ 	.byte	0x04
	.zero		1


	//   ....[24]....
        /*028c*/ 	.word	0x000008e0
        /*0290*/ 	.word	0x000000ff
        /*0294*/ 	.word	0x000000b0
        /*0298*/ 	.short	0x0100
        /*029a*/ 	.byte	0x04
	.zero		1


	//   ....[25]....
        /*029c*/ 	.word	0x000008f0
        /*02a0*/ 	.word	0x000000ff
        /*02a4*/ 	.word	0x000000d0
        /*02a8*/ 	.short	0x0100
        /*02aa*/ 	.byte	0x04
	.zero		1


	//   ....[26]....
        /*02ac*/ 	.word	0x00000900
        /*02b0*/ 	.word	0x000000ff
        /*02b4*/ 	.word	0x000000b8
        /*02b8*/ 	.short	0x0100
        /*02ba*/ 	.byte	0x04
	.zero		1


	//   ....[27]....
        /*02bc*/ 	.word	0x00000910
        /*02c0*/ 	.word	0x000000ff
        /*02c4*/ 	.word	0x000000d8
        /*02c8*/ 	.short	0x0100
        /*02ca*/ 	.byte	0x04
	.zero		1


	//   ....[28]....
        /*02cc*/ 	.word	0x00000a00
        /*02d0*/ 	.word	0x000000ff
        /*02d4*/ 	.word	0x000000e0
        /*02d8*/ 	.short	0x0100
        /*02da*/ 	.byte	0x06
	.zero		1


	//   ....[29]....
        /*02dc*/ 	.word	0x00000a10
        /*02e0*/ 	.word	0x000000ff
        /*02e4*/ 	.word	0x000000e8
        /*02e8*/ 	.short	0x0100
        /*02ea*/ 	.byte	0x06
	.zero		1


	//   ....[30]....
        /*02ec*/ 	.word	0x00000b50
        /*02f0*/ 	.word	0x000000ff
        /*02f4*/ 	.word	0x000000f0
        /*02f8*/ 	.short	0x0100
        /*02fa*/ 	.byte	0x06
	.zero		1


	//   ....[31]....
        /*02fc*/ 	.word	0x00000b60
        /*0300*/ 	.word	0x000000ff
        /*0304*/ 	.word	0x00000100
        /*0308*/ 	.short	0x0100
        /*030a*/ 	.byte	0x06
	.zero		1


	//   ....[32]....
        /*030c*/ 	.word	0x00000b70
        /*0310*/ 	.word	0x000000ff
        /*0314*/ 	.word	0x000000f8
        /*0318*/ 	.short	0x0100
        /*031a*/ 	.byte	0x06
	.zero		1


	//   ....[33]....
        /*031c*/ 	.word	0x00000b80
        /*0320*/ 	.word	0x000000ff
        /*0324*/ 	.word	0x00000108
        /*0328*/ 	.short	0x0100
        /*032a*/ 	.byte	0x06
	.zero		1


	//   ....[34]....
        /*032c*/ 	.word	0x00000cb0
        /*0330*/ 	.word	0x000000ff
        /*0334*/ 	.word	0x00000110
        /*0338*/ 	.short	0x0100
        /*033a*/ 	.byte	0x04
	.zero		1


	//   ....[35]....
        /*033c*/ 	.word	0x00000cc0
        /*0340*/ 	.word	0x000000ff
        /*0344*/ 	.word	0x00000130
        /*0348*/ 	.short	0x0100
        /*034a*/ 	.byte	0x04
	.zero		1


	//   ....[36]....
        /*034c*/ 	.word	0x00000cd0
        /*0350*/ 	.word	0x000000ff
        /*0354*/ 	.word	0x00000118
        /*0358*/ 	.short	0x0100
        /*035a*/ 	.byte	0x04
	.zero		1


	//   ....[37]....
        /*035c*/ 	.word	0x00000ce0
        /*0360*/ 	.word	0x000000ff
        /*0364*/ 	.word	0x00000138
        /*0368*/ 	.short	0x0100
        /*036a*/ 	.byte	0x04
	.zero		1


	//   ....[38]....
        /*036c*/ 	.word	0x00000cf0
        /*0370*/ 	.word	0x000000ff
        /*0374*/ 	.word	0x00000120
        /*0378*/ 	.short	0x0100
        /*037a*/ 	.byte	0x04
	.zero		1


	//   ....[39]....
        /*037c*/ 	.word	0x00000d00
        /*0380*/ 	.word	0x000000ff
        /*0384*/ 	.word	0x00000140
        /*0388*/ 	.short	0x0100
        /*038a*/ 	.byte	0x04
	.zero		1


	//   ....[40]....
        /*038c*/ 	.word	0x00000d10
        /*0390*/ 	.word	0x000000ff
        /*0394*/ 	.word	0x00000128
        /*0398*/ 	.short	0x0100
        /*039a*/ 	.byte	0x04
	.zero		1


	//   ....[41]....
        /*039c*/ 	.word	0x00000d20
        /*03a0*/ 	.word	0x000000ff
        /*03a4*/ 	.word	0x00000148
        /*03a8*/ 	.short	0x0100
        /*03aa*/ 	.byte	0x04
	.zero		1


	//   ....[42]....
        /*03ac*/ 	.word	0x00000e10
        /*03b0*/ 	.word	0x000000ff
        /*03b4*/ 	.word	0x00000150
        /*03b8*/ 	.short	0x0100
        /*03ba*/ 	.byte	0x04
	.zero		1


	//   ....[43]....
        /*03bc*/ 	.word	0x00000e20
        /*03c0*/ 	.word	0x000000ff
        /*03c4*/ 	.word	0x00000160
        /*03c8*/ 	.short	0x0100
        /*03ca*/ 	.byte	0x04
	.zero		1


	//   ....[44]....
        /*03cc*/ 	.word	0x00000e30
        /*03d0*/ 	.word	0x000000ff
        /*03d4*/ 	.word	0x00000158
        /*03d8*/ 	.short	0x0100
        /*03da*/ 	.byte	0x04
	.zero		1


	//   ....[45]....
        /*03dc*/ 	.word	0x00000e40
        /*03e0*/ 	.word	0x000000ff
        /*03e4*/ 	.word	0x00000168
        /*03e8*/ 	.short	0x0100
        /*03ea*/ 	.byte	0x04
	.zero		1


	//   ....[46]....
        /*03ec*/ 	.word	0x00001ae0
        /*03f0*/ 	.word	0x00000000
        /*03f4*/ 	.word	0x00000160
        /*03f8*/ 	.short	0x010a
        /*03fa*/ 	.byte	0xff
	.zero		1


	//   ....[47]....
        /*03fc*/ 	.word	0x00001b10
        /*0400*/ 	.word	0x00000000
        /*0404*/ 	.word	0x00000150
        /*0408*/ 	.short	0x0101
        /*040a*/ 	.byte	0xff
	.zero		1


	//   ....[48]....
        /*040c*/ 	.word	0x00001bf0
        /*0410*/ 	.word	0x000000ff
        /*0414*/ 	.word	0x00000050
        /*0418*/ 	.short	0x010a
        /*041a*/ 	.byte	0x04
	.zero		1


	//   ....[49]....
        /*041c*/ 	.word	0x00001c70
        /*0420*/ 	.word	0x000000ff
        /*0424*/ 	.word	0x00000050
        /*0428*/ 	.short	0x010a
        /*042a*/ 	.byte	0x21
	.zero		1


	//   ....[50]....
        /*042c*/ 	.word	0x00001e00
        /*0430*/ 	.word	0x000000ff
        /*0434*/ 	.word	0x00000050
        /*0438*/ 	.short	0x010a
        /*043a*/ 	.byte	0x08
	.zero		1


	//   ....[51]....
        /*043c*/ 	.word	0x00001f30
        /*0440*/ 	.word	0x000000ff
        /*0444*/ 	.word	0x000000e8
        /*0448*/ 	.short	0x0101
        /*044a*/ 	.byte	0x06
	.zero		1


	//   ....[52]....
        /*044c*/ 	.word	0x00001f50
        /*0450*/ 	.word	0x000000ff
        /*0454*/ 	.word	0x00000050
        /*0458*/ 	.short	0x010a
        /*045a*/ 	.byte	0x04
	.zero		1


	//   ....[53]....
        /*045c*/ 	.word	0x00001fd0
        /*0460*/ 	.word	0x000000ff
        /*0464*/ 	.word	0x00000050
        /*0468*/ 	.short	0x010a
        /*046a*/ 	.byte	0x11
	.zero		1


	//   ....[54]....
        /*046c*/ 	.word	0x00002160
        /*0470*/ 	.word	0x000000ff
        /*0474*/ 	.word	0x00000050
        /*0478*/ 	.short	0x010a
        /*047a*/ 	.byte	0x07
	.zero		1


	//   ....[55]....
        /*047c*/ 	.word	0x000022c0
        /*0480*/ 	.word	0x00000003
        /*0484*/ 	.word	0x000000f0
        /*0488*/ 	.short	0x010a
        /*048a*/ 	.byte	0xff
	.zero		1


	//   ....[56]....
        /*048c*/ 	.word	0x00002410
        /*0490*/ 	.word	0x00000000
        /*0494*/ 	.word	0x00000000
        /*0498*/ 	.short	0x0101
        /*049a*/ 	.byte	0xff
	.zero		1


	//   ....[57]....
        /*049c*/ 	.word	0x000029d0
        /*04a0*/ 	.word	0x000000ff
        /*04a4*/ 	.word	0x00000000
        /*04a8*/ 	.short	0x010a
        /*04aa*/ 	.byte	0x04
	.zero		1


	//   ....[58]....
        /*04ac*/ 	.word	0x00002a60
        /*04b0*/ 	.word	0x000000ff
        /*04b4*/ 	.word	0x00000000
        /*04b8*/ 	.short	0x010a
        /*04ba*/ 	.byte	0x05
	.zero		1


	//   ....[59]....
        /*04bc*/ 	.word	0x00002af0
        /*04c0*/ 	.word	0x000000ff
        /*04c4*/ 	.word	0x00000000
        /*04c8*/ 	.short	0x010a
        /*04ca*/ 	.byte	0x05
	.zero		1


	//   ....[60]....
        /*04cc*/ 	.word	0x00002b80
        /*04d0*/ 	.word	0x000000ff
        /*04d4*/ 	.word	0x00000000
        /*04d8*/ 	.short	0x010a
        /*04da*/ 	.byte	0x05
	.zero		1


	//   ....[61]....
        /*04dc*/ 	.word	0x00002c10
        /*04e0*/ 	.word	0x000000ff
        /*04e4*/ 	.word	0x00000000
        /*04e8*/ 	.short	0x010a
        /*04ea*/ 	.byte	0x05
	.zero		1


	//   ....[62]....
        /*04ec*/ 	.word	0x00002ca0
        /*04f0*/ 	.word	0x000000ff
        /*04f4*/ 	.word	0x00000000
        /*04f8*/ 	.short	0x010a
        /*04fa*/ 	.byte	0x05
	.zero		1


	//   ....[63]....
        /*04fc*/ 	.word	0x00002d30
        /*0500*/ 	.word	0x000000ff
        /*0504*/ 	.word	0x00000000
        /*0508*/ 	.short	0x010a
        /*050a*/ 	.byte	0x05
	.zero		1


	//   ....[64]....
        /*050c*/ 	.word	0x00002dc0
        /*0510*/ 	.word	0x000000ff
        /*0514*/ 	.word	0x00000000
        /*0518*/ 	.short	0x010a
        /*051a*/ 	.byte	0x05
	.zero		1


	//   ....[65]....
        /*051c*/ 	.word	0x00002e50
        /*0520*/ 	.word	0x000000ff
        /*0524*/ 	.word	0x00000000
        /*0528*/ 	.short	0x010a
        /*052a*/ 	.byte	0x05
	.zero		1


	//   ....[66]....
        /*052c*/ 	.word	0x00002ef0
        /*0530*/ 	.word	0x00000000
        /*0534*/ 	.word	0x00000000
        /*0538*/ 	.short	0x010a
        /*053a*/ 	.byte	0xff
	.zero		1


	//   ....[67]....
        /*053c*/ 	.word	0x00003010
        /*0540*/ 	.word	0x00000002
        /*0544*/ 	.word	0x00000150
        /*0548*/ 	.short	0x010a
        /*054a*/ 	.byte	0xff
	.zero		1


	//   ....[68]....
        /*054c*/ 	.word	0x00003080
        /*0550*/ 	.word	0x00000002
        /*0554*/ 	.word	0x00000000
        /*0558*/ 	.short	0x0101
        /*055a*/ 	.byte	0xff
	.zero		1


	//   ....[69]....
        /*055c*/ 	.word	0x000030a0
        /*0560*/ 	.word	0x000000ff
        /*0564*/ 	.word	0x00000100
        /*0568*/ 	.short	0x010a
        /*056a*/ 	.byte	0x04
	.zero		1


	//   ....[70]....
        /*056c*/ 	.word	0x000031c0
        /*0570*/ 	.word	0x00000002
        /*0574*/ 	.word	0x000000f0
        /*0578*/ 	.short	0x010a
        /*057a*/ 	.byte	0xff
	.zero		1


	//   ....[71]....
        /*057c*/ 	.word	0x000032c0
        /*0580*/ 	.word	0x00000002
        /*0584*/ 	.word	0x00000000
        /*0588*/ 	.short	0x0101
        /*058a*/ 	.byte	0xff
	.zero		1


	//   ....[72]....
        /*058c*/ 	.word	0x00003350
        /*0590*/ 	.word	0x000000ff
        /*0594*/ 	.word	0x00000100
        /*0598*/ 	.short	0x0106
        /*059a*/ 	.byte	0x04
	.zero		1


	//   ....[73]....
        /*059c*/ 	.word	0x00003370
        /*05a0*/ 	.word	0x000000ff
        /*05a4*/ 	.word	0x00000100
        /*05a8*/ 	.short	0x010a
        /*05aa*/ 	.byte	0x04
	.zero		1


	//   ....[74]....
        /*05ac*/ 	.word	0x00003400
        /*05b0*/ 	.word	0x000000ff
        /*05b4*/ 	.word	0x00000100
        /*05b8*/ 	.short	0x0106
        /*05ba*/ 	.byte	0x07
	.zero		1


	//   ....[75]....
        /*05bc*/ 	.word	0x00003440
        /*05c0*/ 	.word	0x00000000
        /*05c4*/ 	.word	0x00000100
        /*05c8*/ 	.short	0x010a
        /*05ca*/ 	.byte	0xff
	.zero		1


	//   ....[76]....
        /*05cc*/ 	.word	0x00003950
        /*05d0*/ 	.word	0x00000000
        /*05d4*/ 	.word	0x000000f0
        /*05d8*/ 	.short	0x010a
        /*05da*/ 	.byte	0xff
	.zero		1


	//   ....[77]....
        /*05dc*/ 	.word	0x00003a50
        /*05e0*/ 	.word	0x00000003
        /*05e4*/ 	.word	0x00000000
        /*05e8*/ 	.short	0x0101
        /*05ea*/ 	.byte	0xff
	.zero		1


	//   ....[78]....
        /*05ec*/ 	.word	0x00003a60
        /*05f0*/ 	.word	0x000000ff
        /*05f4*/ 	.word	0x00000000
        /*05f8*/ 	.short	0x010a
        /*05fa*/ 	.byte	0x04
	.zero		1


	//   ....[79]....
        /*05fc*/ 	.word	0x00003ae0
        /*0600*/ 	.word	0x000000ff
        /*0604*/ 	.word	0x00000130
        /*0608*/ 	.short	0x010a
        /*060a*/ 	.byte	0x17
	.zero		1


	//   ....[80]....
        /*060c*/ 	.word	0x00003bc0
        /*0610*/ 	.word	0x000000ff
        /*0614*/ 	.word	0x00000000
        /*0618*/ 	.short	0x010a
        /*061a*/ 	.byte	0x05
	.zero		1


	//   ....[81]....
        /*061c*/ 	.word	0x00003d00
        /*0620*/ 	.word	0x000000ff
        /*0624*/ 	.word	0x00000000
        /*0628*/ 	.short	0x010a
        /*062a*/ 	.byte	0x04
	.zero		1


	//   ....[82]....
        /*062c*/ 	.word	0x00003ef0
        /*0630*/ 	.word	0x000000ff
        /*0634*/ 	.word	0x00000000
        /*0638*/ 	.short	0x010a
        /*063a*/ 	.byte	0x04
	.zero		1


	//   ....[83]....
        /*063c*/ 	.word	0x00003f80
        /*0640*/ 	.word	0x000000ff
        /*0644*/ 	.word	0x00000000
        /*0648*/ 	.short	0x010a
        /*064a*/ 	.byte	0x05
	.zero		1


	//   ....[84]....
        /*064c*/ 	.word	0x00004010
        /*0650*/ 	.word	0x000000ff
        /*0654*/ 	.word	0x00000000
        /*0658*/ 	.short	0x010a
        /*065a*/ 	.byte	0x05
	.zero		1


	//   ....[85]....
        /*065c*/ 	.word	0x000040a0
        /*0660*/ 	.word	0x000000ff
        /*0664*/ 	.word	0x00000000
        /*0668*/ 	.short	0x010a
        /*066a*/ 	.byte	0x04
	.zero		1


	//   ....[86]....
        /*066c*/ 	.word	0x00004570
        /*0670*/ 	.word	0x0000000c
        /*0674*/ 	.word	0x000000f0
        /*0678*/ 	.short	0x010a
        /*067a*/ 	.byte	0xff
	.zero		1


	//   ....[87]....
        /*067c*/ 	.word	0x000046e0
        /*0680*/ 	.word	0x00000000
        /*0684*/ 	.word	0x00000000
        /*0688*/ 	.short	0x0101
        /*068a*/ 	.byte	0xff
	.zero		1


	//   ....[88]....
        /*068c*/ 	.word	0x00004b70
        /*0690*/ 	.word	0x000000ff
        /*0694*/ 	.word	0x000000e8
        /*0698*/ 	.short	0x010a
        /*069a*/ 	.byte	0x15
	.zero		1


	//   ....[89]....
        /*069c*/ 	.word	0x00004cf0
        /*06a0*/ 	.word	0x000000ff
        /*06a4*/ 	.word	0x000000c0
        /*06a8*/ 	.short	0x010a
        /*06aa*/ 	.byte	0x15
	.zero		1


	//   ....[90]....
        /*06ac*/ 	.word	0x00004e70
        /*06b0*/ 	.word	0x000000ff
        /*06b4*/ 	.word	0x000000a0
        /*06b8*/ 	.short	0x010b
        /*06ba*/ 	.byte	0x15
	.zero		1


	//   ....[91]....
        /*06bc*/ 	.word	0x00004e80
        /*06c0*/ 	.word	0x000000ff
        /*06c4*/ 	.word	0x00000000
        /*06c8*/ 	.short	0x0101
        /*06ca*/ 	.byte	0x06
	.zero		1


	//   ....[92]....
        /*06cc*/ 	.word	0x00004e90
        /*06d0*/ 	.word	0x000000ff
        /*06d4*/ 	.word	0x000000c8
        /*06d8*/ 	.short	0x010a
        /*06da*/ 	.byte	0x15
	.zero		1


	//   ....[93]....
        /*06dc*/ 	.word	0x00004ff0
        /*06e0*/ 	.word	0x000000ff
        /*06e4*/ 	.word	0x000000a8
        /*06e8*/ 	.short	0x010b
        /*06ea*/ 	.byte	0x15
	.zero		1


	//   ....[94]....
        /*06ec*/ 	.word	0x00005000
        /*06f0*/ 	.word	0x000000ff
        /*06f4*/ 	.word	0x00000000
        /*06f8*/ 	.short	0x0101
        /*06fa*/ 	.byte	0x06
	.zero		1


	//   ....[95]....
        /*06fc*/ 	.word	0x00005010
        /*0700*/ 	.word	0x000000ff
        /*0704*/ 	.word	0x000000d0
        /*0708*/ 	.short	0x010a
        /*070a*/ 	.byte	0x15
	.zero		1


	//   ....[96]....
        /*070c*/ 	.word	0x00005160
        /*0710*/ 	.word	0x000000ff
        /*0714*/ 	.word	0x000000b0
        /*0718*/ 	.short	0x010b
        /*071a*/ 	.byte	0x15
	.zero		1


	//   ....[97]....
        /*071c*/ 	.word	0x00005170
        /*0720*/ 	.word	0x000000ff
        /*0724*/ 	.word	0x00000000
        /*0728*/ 	.short	0x0101
        /*072a*/ 	.byte	0x06
	.zero		1


	//   ....[98]....
        /*072c*/ 	.word	0x00005180
        /*0730*/ 	.word	0x000000ff
        /*0734*/ 	.word	0x000000d8
        /*0738*/ 	.short	0x010a
        /*073a*/ 	.byte	0x15
	.zero		1


	//   ....[99]....
        /*073c*/ 	.word	0x00005380
        /*0740*/ 	.word	0x000000ff
        /*0744*/ 	.word	0x000000b8
        /*0748*/ 	.short	0x010b
        /*074a*/ 	.byte	0x15
	.zero		1


	//   ....[100]....
        /*074c*/ 	.word	0x00005390
        /*0750*/ 	.word	0x000000ff
        /*0754*/ 	.word	0x00000000
        /*0758*/ 	.short	0x0101
        /*075a*/ 	.byte	0x25
	.zero		1


	//   ....[101]....
        /*075c*/ 	.word	0x000053c0
        /*0760*/ 	.word	0x000000ff
        /*0764*/ 	.word	0x000000c0
        /*0768*/ 	.short	0x010a
        /*076a*/ 	.byte	0x15
	.zero		1


	//   ....[102]....
        /*076c*/ 	.word	0x000053e0
        /*0770*/ 	.word	0x000000ff
        /*0774*/ 	.word	0x000000c8
        /*0778*/ 	.short	0x010a
        /*077a*/ 	.byte	0x15
	.zero		1


	//   ....[103]....
        /*077c*/ 	.word	0x00005400
        /*0780*/ 	.word	0x000000ff
        /*0784*/ 	.word	0x000000d0
        /*0788*/ 	.short	0x010a
        /*078a*/ 	.byte	0x15
	.zero		1


	//   ....[104]....
        /*078c*/ 	.word	0x00005440
        /*0790*/ 	.word	0x00000000
        /*0794*/ 	.word	0x000000d8
        /*0798*/ 	.short	0x010a
        /*079a*/ 	.byte	0xff
	.zero		1


	//   ....[105]....
        /*079c*/ 	.word	0x00005780
        /*07a0*/ 	.word	0x00000003
        /*07a4*/ 	.word	0x000000f0
        /*07a8*/ 	.short	0x010a
        /*07aa*/ 	.byte	0xff
	.zero		1


	//   ....[106]....
        /*07ac*/ 	.word	0x00005900
        /*07b0*/ 	.word	0x00000000
        /*07b4*/ 	.word	0x00000000
        /*07b8*/ 	.short	0x0101
        /*07ba*/ 	.byte	0xff
	.zero		1


	//   ....[107]....
        /*07bc*/ 	.word	0x00006420
        /*07c0*/ 	.word	0x00000002
        /*07c4*/ 	.word	0x000000a0
        /*07c8*/ 	.short	0x010a
        /*07ca*/ 	.byte	0xff
	.zero		1


	//   ....[108]....
        /*07cc*/ 	.word	0x00006460
        /*07d0*/ 	.word	0x00000034
        /*07d4*/ 	.word	0x00000110
        /*07d8*/ 	.short	0x010a
        /*07da*/ 	.byte	0xff
	.zero		1


	//   ....[109]....
        /*07dc*/ 	.word	0x000065a0
        /*07e0*/ 	.word	0x00000002
        /*07e4*/ 	.word	0x000000a0
        /*07e8*/ 	.short	0x010a
        /*07ea*/ 	.byte	0xff
	.zero		1


	//   ....[110]....
        /*07ec*/ 	.word	0x000066c0
        /*07f0*/ 	.word	0x00000000
        /*07f4*/ 	.word	0x00000000
        /*07f8*/ 	.short	0x0101
        /*07fa*/ 	.byte	0xff
	.zero		1


	//   ....[111]....
        /*07fc*/ 	.word	0x00006740
        /*0800*/ 	.word	0x00000034
        /*0804*/ 	.word	0x00000110
        /*0808*/ 	.short	0x010a
        /*080a*/ 	.byte	0xff
	.zero		1


	//   ....[112]....
        /*080c*/ 	.word	0x000072b0
        /*0810*/ 	.word	0x00000000
        /*0814*/ 	.word	0x000000a0
        /*0818*/ 	.short	0x010a
        /*081a*/ 	.byte	0xff
	.zero		1


	//   ....[113]....
        /*081c*/ 	.word	0x00007360
        /*0820*/ 	.word	0x00000000
        /*0824*/ 	.word	0x000000a0
        /*0828*/ 	.short	0x010a
        /*082a*/ 	.byte	0xff
	.zero		1


	//   ....[114]....
        /*082c*/ 	.word	0x00007480
        /*0830*/ 	.word	0x00000000
        /*0834*/ 	.word	0x00000000
        /*0838*/ 	.short	0x0101
        /*083a*/ 	.byte	0xff
	.zero		1


	//   ....[115]....
        /*083c*/ 	.word	0x00007ff0
        /*0840*/ 	.word	0x00000000
        /*0844*/ 	.word	0x000000a0
        /*0848*/ 	.short	0x010a
        /*084a*/ 	.byte	0xff
	.zero		1


	//   ....[116]....
        /*084c*/ 	.word	0x000080a0
        /*0850*/ 	.word	0x00000000
        /*0854*/ 	.word	0x000000a0
        /*0858*/ 	.short	0x010a
        /*085a*/ 	.byte	0xff
	.zero		1


	//   ....[117]....
        /*085c*/ 	.word	0x000081d0
        /*0860*/ 	.word	0x00000000
        /*0864*/ 	.word	0x00000000
        /*0868*/ 	.short	0x0101
        /*086a*/ 	.byte	0xff
	.zero		1


	//   ....[118]....
        /*086c*/ 	.word	0x00008d70
        /*0870*/ 	.word	0x00000000
        /*0874*/ 	.word	0x000000a0
        /*0878*/ 	.short	0x010a
        /*087a*/ 	.byte	0xff
	.zero		1


	//   ....[119]....
        /*087c*/ 	.word	0x00008e20
        /*0880*/ 	.word	0x00000000
        /*0884*/ 	.word	0x000000a0
        /*0888*/ 	.short	0x010a
        /*088a*/ 	.byte	0xff
	.zero		1


	//   ....[120]....
        /*088c*/ 	.word	0x00008f40
        /*0890*/ 	.word	0x00000000
        /*0894*/ 	.word	0x00000000
        /*0898*/ 	.short	0x0101
        /*089a*/ 	.byte	0xff
	.zero		1


	//   ....[121]....
        /*089c*/ 	.word	0x00009350
        /*08a0*/ 	.word	0x000000ff
        /*08a4*/ 	.word	0x00000000
        /*08a8*/ 	.short	0x0101
        /*08aa*/ 	.byte	0x04
	.zero		1


	//   ....[122]....
        /*08ac*/ 	.word	0x00009c50
        /*08b0*/ 	.word	0x00000000
        /*08b4*/ 	.word	0x00000160
        /*08b8*/ 	.short	0x010a
        /*08ba*/ 	.byte	0xff
	.zero		1


	//   ....[123]....
        /*08bc*/ 	.word	0x00009cb0
        /*08c0*/ 	.word	0x00000000
        /*08c4*/ 	.word	0x00000050
        /*08c8*/ 	.short	0x010a
        /*08ca*/ 	.byte	0xff
	.zero		1


	//   ....[124]....
        /*08cc*/ 	.word	0x00009d10
        /*08d0*/ 	.word	0x00000000
        /*08d4*/ 	.word	0x00000050
        /*08d8*/ 	.short	0x010a
        /*08da*/ 	.byte	0xff
	.zero		1


	//   ....[125]....
        /*08dc*/ 	.word	0x00009d60
        /*08e0*/ 	.word	0x00000003
        /*08e4*/ 	.word	0x000000f0
        /*08e8*/ 	.short	0x010a
        /*08ea*/ 	.byte	0xff
	.zero		1


	//   ....[126]....
        /*08ec*/ 	.word	0x00009dc0
        /*08f0*/ 	.word	0x00000000
        /*08f4*/ 	.word	0x00000000
        /*08f8*/ 	.short	0x010a
        /*08fa*/ 	.byte	0xff
	.zero		1


	//   ....[127]....
        /*08fc*/ 	.word	0x00009e20
        /*0900*/ 	.word	0x00000000
        /*0904*/ 	.word	0x00000000
        /*0908*/ 	.short	0x010a
        /*090a*/ 	.byte	0xff
	.zero		1


	//   ....[128]....
        /*090c*/ 	.word	0x00009e80
        /*0910*/ 	.word	0x00000000
        /*0914*/ 	.word	0x00000000
        /*0918*/ 	.short	0x010a
        /*091a*/ 	.byte	0xff
	.zero		1


	//   ....[129]....
        /*091c*/ 	.word	0x00009ee0
        /*0920*/ 	.word	0x00000000
        /*0924*/ 	.word	0x00000000
        /*0928*/ 	.short	0x010a
        /*092a*/ 	.byte	0xff
	.zero		1


	//   ....[130]....
        /*092c*/ 	.word	0x00009f40
        /*0930*/ 	.word	0x00000000
        /*0934*/ 	.word	0x00000000
        /*0938*/ 	.short	0x010a
        /*093a*/ 	.byte	0xff
	.zero		1


	//   ....[131]....
        /*093c*/ 	.word	0x00009fa0
        /*0940*/ 	.word	0x00000000
        /*0944*/ 	.word	0x00000000
        /*0948*/ 	.short	0x010a
        /*094a*/ 	.byte	0xff
	.zero		1


	//   ....[132]....
        /*094c*/ 	.word	0x0000a000
        /*0950*/ 	.word	0x00000000
        /*0954*/ 	.word	0x00000000
        /*0958*/ 	.short	0x010a
        /*095a*/ 	.byte	0xff
	.zero		1


	//   ....[133]....
        /*095c*/ 	.word	0x0000a060
        /*0960*/ 	.word	0x00000000
        /*0964*/ 	.word	0x00000000
        /*0968*/ 	.short	0x010a
        /*096a*/ 	.byte	0xff
	.zero		1


	//   ....[134]....
        /*096c*/ 	.word	0x0000a0c0
        /*0970*/ 	.word	0x00000000
        /*0974*/ 	.word	0x00000000
        /*0978*/ 	.short	0x010a
        /*097a*/ 	.byte	0xff
	.zero		1


	//   ....[135]....
        /*097c*/ 	.word	0x0000a110
        /*0980*/ 	.word	0x00000002
        /*0984*/ 	.word	0x00000150
        /*0988*/ 	.short	0x010a
        /*098a*/ 	.byte	0xff
	.zero		1


	//   ....[136]....
        /*098c*/ 	.word	0x0000a170
        /*0990*/ 	.word	0x00000002
        /*0994*/ 	.word	0x00000100
        /*0998*/ 	.short	0x010a
        /*099a*/ 	.byte	0xff
	.zero		1


	//   ....[137]....
        /*099c*/ 	.word	0x0000a1c0
        /*09a0*/ 	.word	0x00000002
        /*09a4*/ 	.word	0x000000f0
        /*09a8*/ 	.short	0x010a
        /*09aa*/ 	.byte	0xff
	.zero		1


	//   ....[138]....
        /*09ac*/ 	.word	0x0000a220
        /*09b0*/ 	.word	0x00000000
        /*09b4*/ 	.word	0x00000100
        /*09b8*/ 	.short	0x010a
        /*09ba*/ 	.byte	0xff
	.zero		1


	//   ....[139]....
        /*09bc*/ 	.word	0x0000a270
        /*09c0*/ 	.word	0x00000000
        /*09c4*/ 	.word	0x000000f0
        /*09c8*/ 	.short	0x010a
        /*09ca*/ 	.byte	0xff
	.zero		1


	//   ....[140]....
        /*09cc*/ 	.word	0x0000a2d0
        /*09d0*/ 	.word	0x00000002
        /*09d4*/ 	.word	0x00000130
        /*09d8*/ 	.short	0x010a
        /*09da*/ 	.byte	0xff
	.zero		1


	//   ....[141]....
        /*09dc*/ 	.word	0x0000a330
        /*09e0*/ 	.word	0x00000000
        /*09e4*/ 	.word	0x00000000
        /*09e8*/ 	.short	0x010a
        /*09ea*/ 	.byte	0xff
	.zero		1


	//   ....[142]....
        /*09ec*/ 	.word	0x0000a390
        /*09f0*/ 	.word	0x00000000
        /*09f4*/ 	.word	0x00000000
        /*09f8*/ 	.short	0x010a
        /*09fa*/ 	.byte	0xff
	.zero		1


	//   ....[143]....
        /*09fc*/ 	.word	0x0000a3f0
        /*0a00*/ 	.word	0x00000000
        /*0a04*/ 	.word	0x00000000
        /*0a08*/ 	.short	0x010a
        /*0a0a*/ 	.byte	0xff
	.zero		1


	//   ....[144]....
        /*0a0c*/ 	.word	0x0000a450
        /*0a10*/ 	.word	0x00000000
        /*0a14*/ 	.word	0x00000000
        /*0a18*/ 	.short	0x010a
        /*0a1a*/ 	.byte	0xff
	.zero		1


	//   ....[145]....
        /*0a1c*/ 	.word	0x0000a4b0
        /*0a20*/ 	.word	0x00000000
        /*0a24*/ 	.word	0x00000000
        /*0a28*/ 	.short	0x010a
        /*0a2a*/ 	.byte	0xff
	.zero		1


	//   ....[146]....
        /*0a2c*/ 	.word	0x0000a500
        /*0a30*/ 	.word	0x0000000c
        /*0a34*/ 	.word	0x000000f0
        /*0a38*/ 	.short	0x010a
        /*0a3a*/ 	.byte	0xff
	.zero		1


	//   ....[147]....
        /*0a3c*/ 	.word	0x0000a560
        /*0a40*/ 	.word	0x00000000
        /*0a44*/ 	.word	0x000000e8
        /*0a48*/ 	.short	0x010a
        /*0a4a*/ 	.byte	0xff
	.zero		1


	//   ....[148]....
        /*0a4c*/ 	.word	0x0000a5c0
        /*0a50*/ 	.word	0x00000000
        /*0a54*/ 	.word	0x000000c0
        /*0a58*/ 	.short	0x010a
        /*0a5a*/ 	.byte	0xff
	.zero		1


	//   ....[149]....
        /*0a5c*/ 	.word	0x0000a620
        /*0a60*/ 	.word	0x00000000
        /*0a64*/ 	.word	0x000000c8
        /*0a68*/ 	.short	0x010a
        /*0a6a*/ 	.byte	0xff
	.zero		1


	//   ....[150]....
        /*0a6c*/ 	.word	0x0000a680
        /*0a70*/ 	.word	0x00000000
        /*0a74*/ 	.word	0x000000d0
        /*0a78*/ 	.short	0x010a
        /*0a7a*/ 	.byte	0xff
	.zero		1


	//   ....[151]....
        /*0a7c*/ 	.word	0x0000a6e0
        /*0a80*/ 	.word	0x00000000
        /*0a84*/ 	.word	0x000000d8
        /*0a88*/ 	.short	0x010a
        /*0a8a*/ 	.byte	0xff
	.zero		1


	//   ....[152]....
        /*0a8c*/ 	.word	0x0000a740
        /*0a90*/ 	.word	0x00000000
        /*0a94*/ 	.word	0x000000c0
        /*0a98*/ 	.short	0x010a
        /*0a9a*/ 	.byte	0xff
	.zero		1


	//   ....[153]....
        /*0a9c*/ 	.word	0x0000a7a0
        /*0aa0*/ 	.word	0x00000000
        /*0aa4*/ 	.word	0x000000c8
        /*0aa8*/ 	.short	0x010a
        /*0aaa*/ 	.byte	0xff
	.zero		1


	//   ....[154]....
        /*0aac*/ 	.word	0x0000a800
        /*0ab0*/ 	.word	0x00000000
        /*0ab4*/ 	.word	0x000000d0
        /*0ab8*/ 	.short	0x010a
        /*0aba*/ 	.byte	0xff
	.zero		1


	//   ....[155]....
        /*0abc*/ 	.word	0x0000a850
        /*0ac0*/ 	.word	0x00000003
        /*0ac4*/ 	.word	0x000000f0
        /*0ac8*/ 	.short	0x010a
        /*0aca*/ 	.byte	0xff
	.zero		1


	//   ....[156]....
        /*0acc*/ 	.word	0x0000a8a0
        /*0ad0*/ 	.word	0x00000002
        /*0ad4*/ 	.word	0x000000a0
        /*0ad8*/ 	.short	0x010a
        /*0ada*/ 	.byte	0xff
	.zero		1


	//   ....[157]....
        /*0adc*/ 	.word	0x0000a8f0
        /*0ae0*/ 	.word	0x00000034
        /*0ae4*/ 	.word	0x00000110
        /*0ae8*/ 	.short	0x010a
        /*0aea*/ 	.byte	0xff
	.zero		1


	//   ....[158]....
        /*0aec*/ 	.word	0x0000a940
        /*0af0*/ 	.word	0x00000000
        /*0af4*/ 	.word	0x000000a0
        /*0af8*/ 	.short	0x010a
        /*0afa*/ 	.byte	0xff
	.zero		1


	//   ....[159]....
        /*0afc*/ 	.word	0x0000a990
        /*0b00*/ 	.word	0x00000000
        /*0b04*/ 	.word	0x000000a0
        /*0b08*/ 	.short	0x010a
        /*0b0a*/ 	.byte	0xff
	.zero		1


	//   ....[160]....
        /*0b0c*/ 	.word	0x0000a9e0
        /*0b10*/ 	.word	0x00000000
        /*0b14*/ 	.word	0x000000a0
        /*0b18*/ 	.short	0x010a
        /*0b1a*/ 	.byte	0xff
	.zero		1


	//----- nvinfo : EIATTR_NUM_MBARRIERS
	.align		4
.L_48:
        /*0b1c*/ 	.byte	0x03, 0x38
        /*0b1e*/ 	.short	0x002e


	//----- nvinfo : EIATTR_EXIT_INSTR_OFFSETS
	.align		4
        /*0b20*/ 	.byte	0x04, 0x1c
        /*0b22*/ 	.short	(.L_50 - .L_49)


	//   ....[0]....
.L_49:
        /*0b24*/ 	.word	0x00002f20


	//   ....[1]....
        /*0b28*/ 	.word	0x00003410


	//   ....[2]....
        /*0b2c*/ 	.word	0x00003470


	//   ....[3]....
        /*0b30*/ 	.word	0x00004300


	//   ....[4]....
        /*0b34*/ 	.word	0x00005470


	//   ....[5]....
        /*0b38*/ 	.word	0x000054b0


	//   ....[6]....
        /*0b3c*/ 	.word	0x00009c40


	//----- nvinfo : EIATTR_MAX_THREADS
	.align		4
.L_50:
        /*0b40*/ 	.byte	0x04, 0x05
        /*0b42*/ 	.short	(.L_52 - .L_51)
.L_51:
        /*0b44*/ 	.word	0x00000100
        /*0b48*/ 	.word	0x00000001
        /*0b4c*/ 	.word	0x00000001


	//----- nvinfo : EIATTR_CRS_STACK_SIZE
	.align		4
.L_52:
        /*0b50*/ 	.byte	0x04, 0x1e
        /*0b52*/ 	.short	(.L_54 - .L_53)
.L_53:
        /*0b54*/ 	.word	0x00000000


	//----- nvinfo : EIATTR_CBANK_PARAM_SIZE
	.align		4
.L_54:
        /*0b58*/ 	.byte	0x03, 0x19
        /*0b5a*/ 	.short	0x0800


	//----- nvinfo : EIATTR_PARAM_CBANK
	.align		4
        /*0b5c*/ 	.byte	0x04, 0x0a
        /*0b5e*/ 	.short	(.L_56 - .L_55)
	.align		4
.L_55:
        /*0b60*/ 	.word	index@(.nv.constant0._ZN7cutlass13device_kernelINS_4gemm6kernel13GemmUniversalIN4cute5tupleIJiiiiEEENS1_10collective13CollectiveMmaINS1_35MainloopSm100TmaUmmaWarpSpecializedILi10ELi2ELi4ENS5_IJNS4_1CILi2EEESB_NSA_ILi1EEEEEEEENS5_IJNSA_ILi64EEENSA_ILi256EEESF_EEEaNS5_IJlSC_lEEEaSI_NS4_8TiledMMAINS4_8MMA_AtomIJNS4_15SM100_MMA_S8_SSIaaiLi64ELi256ELNS4_4UMMA5MajorE0ELSN_0ELNSM_8SaturateE0EEEEEENS4_6LayoutINS5_IJSC_SC_SC_EEENS5_IJNSA_ILi0EEEST_ST_EEEEENS5_IJNS4_10UnderscoreESW_SW_EEEEENS4_23SM90_TMA_LOAD_MULTICASTENS4_14ComposedLayoutINS4_7SwizzleILi2ELi4ELi3EEENS4_18smem_ptr_flag_bitsILi8EEENSR_INS5_IJNSA_ILi8EEESF_EEENS5_IJSF_SC_EEEEEEEvNS4_8identityESZ_S19_vS1A_EENS_8epilogue10collective18CollectiveEpilogueINS1C_23Sm100TmaWarpSpecializedILi4ELi2ELi32ELb0ELb0EEEJSH_NS5_IJNSR_ISF_SC_EES1H_EEEaSI_aSI_NS1C_6fusion15FusionCallbacksIS1G_NS1J_17LinearCombinationIaiaiLNS_15FloatRoundStyleE2EEESH_S1I_JEEENS4_5SM1004TMEM4LOAD26SM100_TMEM_LOAD_16dp32b32xENS4_13SM90_TMA_LOADES19_NS4_39AutoVectorizingCopyWithAssumedAlignmentILi128EEENS4_14SM90_TMA_STOREES19_S1V_S1V_EEEvvEEEEvNT_6ParamsE)
        /*0b64*/ 	.short	0x0380
        /*0b66*/ 	.short	0x0800


	//----- nvinfo : EIATTR_SW_WAR
	.align		4
.L_56:
        /*0b68*/ 	.byte	0x04, 0x36
        /*0b6a*/ 	.short	(.L_58 - .L_57)
.L_57:
        /*0b6c*/ 	.word	0x00000008
.L_58:


//--------------------- .nv.callgraph             --------------------------
	.section	.nv.callgraph,"",@"SHT_CUDA_CALLGRAPH"
	.align	4
	.sectionentsize	8
	.align		4
        /*0000*/ 	.word	0x00000000
	.align		4
        /*0004*/ 	.word	0xffffffff
	.align		4
        /*0008*/ 	.word	index@(_ZN7cutlass13device_kernelINS_4gemm6kernel13GemmUniversalIN4cute5tupleIJiiiiEEENS1_10collective13CollectiveMmaINS1_35MainloopSm100TmaUmmaWarpSpecializedILi10ELi2ELi4ENS5_IJNS4_1CILi2EEESB_NSA_ILi1EEEEEEEENS5_IJNSA_ILi64EEENSA_ILi256EEESF_EEEaNS5_IJlSC_lEEEaSI_NS4_8TiledMMAINS4_8MMA_AtomIJNS4_15SM100_MMA_S8_SSIaaiLi64ELi256ELNS4_4UMMA5MajorE0ELSN_0ELNSM_8SaturateE0EEEEEENS4_6LayoutINS5_IJSC_SC_SC_EEENS5_IJNSA_ILi0EEEST_ST_EEEEENS5_IJNS4_10UnderscoreESW_SW_EEEEENS4_23SM90_TMA_LOAD_MULTICASTENS4_14ComposedLayoutINS4_7SwizzleILi2ELi4ELi3EEENS4_18smem_ptr_flag_bitsILi8EEENSR_INS5_IJNSA_ILi8EEESF_EEENS5_IJSF_SC_EEEEEEEvNS4_8identityESZ_S19_vS1A_EENS_8epilogue10collective18CollectiveEpilogueINS1C_23Sm100TmaWarpSpecializedILi4ELi2ELi32ELb0ELb0EEEJSH_NS5_IJNSR_ISF_SC_EES1H_EEEaSI_aSI_NS1C_6fusion15FusionCallbacksIS1G_NS1J_17LinearCombinationIaiaiLNS_15FloatRoundStyleE2EEESH_S1I_JEEENS4_5SM1004TMEM4LOAD26SM100_TMEM_LOAD_16dp32b32xENS4_13SM90_TMA_LOADES19_NS4_39AutoVectorizingCopyWithAssumedAlignmentILi128EEENS4_14SM90_TMA_STOREES19_S1V_S1V_EEEvvEEEEvNT_6ParamsE)
	.align		4
        /*000c*/ 	.word	index@(__assertfail)
	.align		4
        /*0010*/ 	.word	0x00000000
	.align		4
        /*0014*/ 	.word	0xfffffffe
	.align		4
        /*0018*/ 	.word	0x00000000
	.align		4
        /*001c*/ 	.word	0xfffffffd
	.align		4
        /*0020*/ 	.word	0x00000000
	.align		4
        /*0024*/ 	.word	0xfffffffc


//--------------------- .nv.constant4             --------------------------
	.section	.nv.constant4,"a",@progbits
	.align	8
	.align		8
.nv.constant4:
        /*0000*/ 	.dword	__assertfail
	.align		8
        /*0008*/ 	.dword	__unnamed_1
	.align		8
        /*0010*/ 	.dword	__unnamed_2
	.align		8
        /*0018*/ 	.dword	__unnamed_3
	.align		8
        /*0020*/ 	.dword	_ZN40_INTERNAL_3d07b3d6_4_k_cu_8c89b2e0_102364cuda3std3__45__cpo5beginE
	.align		8
        /*0028*/ 	.dword	_ZN40_INTERNAL_3d07b3d6_4_k_cu_8c89b2e0_102364cuda3std3__45__cpo3endE
	.align		8
        /*0030*/ 	.dword	_ZN40_INTERNAL_3d07b3d6_4_k_cu_8c89b2e0_102364cuda3std3__45__cpo6cbeginE
	.align		8
        /*0038*/ 	.dword	_ZN40_INTERNAL_3d07b3d6_4_k_cu_8c89b2e0_102364cuda3std3__45__cpo4cendE
	.align		8
        /*0040*/ 	.dword	_ZN40_INTERNAL_3d07b3d6_4_k_cu_8c89b2e0_102364cuda3std3__442_GLOBAL__N__3d07b3d6_4_k_cu_8c89b2e0_102366ignoreE
	.align		8
        /*0048*/ 	.dword	_ZN40_INTERNAL_3d07b3d6_4_k_cu_8c89b2e0_102364cuda3std3__419piecewise_constructE
	.align		8
        /*0050*/ 	.dword	_ZN40_INTERNAL_3d07b3d6_4_k_cu_8c89b2e0_102364cuda3std3__48in_placeE
	.align		8
        /*0058*/ 	.dword	_ZN40_INTERNAL_3d07b3d6_4_k_cu_8c89b2e0_102364cuda3std6ranges3__45__cpo4swapE
	.align		8
        /*0060*/ 	.dword	_ZN40_INTERNAL_3d07b3d6_4_k_cu_8c89b2e0_102364cuda3std6ranges3__45__cpo9iter_moveE
	.align		8
        /*0068*/ 	.dword	_ZN40_INTERNAL_3d07b3d6_4_k_cu_8c89b2e0_102364cute7productE
	.align		8
        /*0070*/ 	.dword	_ZN40_INTERNAL_3d07b3d6_4_k_cu_8c89b2e0_102364cute1_E
	.align		8
        /*0078*/ 	.dword	$str$25
	.align		8
        /*0080*/ 	.dword	$str$26
	.align		8
        /*0088*/ 	.dword	$str$27
	.align		8
        /*0090*/ 	.dword	$str$28


//--------------------- .text._ZN7cutlass13device_kernelINS_4gemm6kernel13GemmUniversalIN4cute5tupleIJiiiiEEENS1_10collective13CollectiveMmaINS1_35MainloopSm100TmaUmmaWarpSpecializedILi10ELi2ELi4ENS5_IJNS4_1CILi2EEESB_NSA_ILi1EEEEEEEENS5_IJNSA_ILi64EEENSA_ILi256EEESF_EEEaNS5_IJlSC_lEEEaSI_NS4_8TiledMMAINS4_8MMA_AtomIJNS4_15SM100_MMA_S8_SSIaaiLi64ELi256ELNS4_4UMMA5MajorE0ELSN_0ELNSM_8SaturateE0EEEEEENS4_6LayoutINS5_IJSC_SC_SC_EEENS5_IJNSA_ILi0EEEST_ST_EEEEENS5_IJNS4_10UnderscoreESW_SW_EEEEENS4_23SM90_TMA_LOAD_MULTICASTENS4_14ComposedLayoutINS4_7SwizzleILi2ELi4ELi3EEENS4_18smem_ptr_flag_bitsILi8EEENSR_INS5_IJNSA_ILi8EEESF_EEENS5_IJSF_SC_EEEEEEEvNS4_8identityESZ_S19_vS1A_EENS_8epilogue10collective18CollectiveEpilogueINS1C_23Sm100TmaWarpSpecializedILi4ELi2ELi32ELb0ELb0EEEJSH_NS5_IJNSR_ISF_SC_EES1H_EEEaSI_aSI_NS1C_6fusion15FusionCallbacksIS1G_NS1J_17LinearCombinationIaiaiLNS_15FloatRoundStyleE2EEESH_S1I_JEEENS4_5SM1004TMEM4LOAD26SM100_TMEM_LOAD_16dp32b32xENS4_13SM90_TMA_LOADES19_NS4_39AutoVectorizingCopyWithAssumedAlignmentILi128EEENS4_14SM90_TMA_STOREES19_S1V_S1V_EEEvvEEEEvNT_6ParamsE --------------------------
	.section	.text._ZN7cutlass13device_kernelINS_4gemm6kernel13GemmUniversalIN4cute5tupleIJiiiiEEENS1_10collective13CollectiveMmaINS1_35MainloopSm100TmaUmmaWarpSpecializedILi10ELi2ELi4ENS5_IJNS4_1CILi2EEESB_NSA_ILi1EEEEEEEENS5_IJNSA_ILi64EEENSA_ILi256EEESF_EEEaNS5_IJlSC_lEEEaSI_NS4_8TiledMMAINS4_8MMA_AtomIJNS4_15SM100_MMA_S8_SSIaaiLi64ELi256ELNS4_4UMMA5MajorE0ELSN_0ELNSM_8SaturateE0EEEEEENS4_6LayoutINS5_IJSC_SC_SC_EEENS5_IJNSA_ILi0EEEST_ST_EEEEENS5_IJNS4_10UnderscoreESW_SW_EEEEENS4_23SM90_TMA_LOAD_MULTICASTENS4_14ComposedLayoutINS4_7SwizzleILi2ELi4ELi3EEENS4_18smem_ptr_flag_bitsILi8EEENSR_INS5_IJNSA_ILi8EEESF_EEENS5_IJSF_SC_EEEEEEEvNS4_8identityESZ_S19_vS1A_EENS_8epilogue10collective18CollectiveEpilogueINS1C_23Sm100TmaWarpSpecializedILi4ELi2ELi32ELb0ELb0EEEJSH_NS5_IJNSR_ISF_SC_EES1H_EEEaSI_aSI_NS1C_6fusion15FusionCallbacksIS1G_NS1J_17LinearCombinationIaiaiLNS_15FloatRoundStyleE2EEESH_S1I_JEEENS4_5SM1004TMEM4LOAD26SM100_TMEM_LOAD_16dp32b32xENS4_13SM90_TMA_LOADES19_NS4_39AutoVectorizingCopyWithAssumedAlignmentILi128EEENS4_14SM90_TMA_STOREES19_S1V_S1V_EEEvvEEEEvNT_6ParamsE,"ax",@progbits
	.align	128
.text._ZN7cutlass13device_kernelINS_4gemm6kernel13GemmUniversalIN4cute5tupleIJiiiiEEENS1_10collective13CollectiveMmaINS1_35MainloopSm100TmaUmmaWarpSpecializedILi10ELi2ELi4ENS5_IJNS4_1CILi2EEESB_NSA_ILi1EEEEEEEENS5_IJNSA_ILi64EEENSA_ILi256EEESF_EEEaNS5_IJlSC_lEEEaSI_NS4_8TiledMMAINS4_8MMA_AtomIJNS4_15SM100_MMA_S8_SSIaaiLi64ELi256ELNS4_4UMMA5MajorE0ELSN_0ELNSM_8SaturateE0EEEEEENS4_6LayoutINS5_IJSC_SC_SC_EEENS5_IJNSA_ILi0EEEST_ST_EEEEENS5_IJNS4_10UnderscoreESW_SW_EEEEENS4_23SM90_TMA_LOAD_MULTICASTENS4_14ComposedLayoutINS4_7SwizzleILi2ELi4ELi3EEENS4_18smem_ptr_flag_bitsILi8EEENSR_INS5_IJNSA_ILi8EEESF_EEENS5_IJSF_SC_EEEEEEEvNS4_8identityESZ_S19_vS1A_EENS_8epilogue10collective18CollectiveEpilogueINS1C_23Sm100TmaWarpSpecializedILi4ELi2ELi32ELb0ELb0EEEJSH_NS5_IJNSR_ISF_SC_EES1H_EEEaSI_aSI_NS1C_6fusion15FusionCallbacksIS1G_NS1J_17LinearCombinationIaiaiLNS_15FloatRoundStyleE2EEESH_S1I_JEEENS4_5SM1004TMEM4LOAD26SM100_TMEM_LOAD_16dp32b32xENS4_13SM90_TMA_LOADES19_NS4_39AutoVectorizingCopyWithAssumedAlignmentILi128EEENS4_14SM90_TMA_STOREES19_S1V_S1V_EEEvvEEEEvNT_6ParamsE:
        .type           _ZN7cutlass13device_kernelINS_4gemm6kernel13GemmUniversalIN4cute5tupleIJiiiiEEENS1_10collective13CollectiveMmaINS1_35MainloopSm100TmaUmmaWarpSpecializedILi10ELi2ELi4ENS5_IJNS4_1CILi2EEESB_NSA_ILi1EEEEEEEENS5_IJNSA_ILi64EEENSA_ILi256EEESF_EEEaNS5_IJlSC_lEEEaSI_NS4_8TiledMMAINS4_8MMA_AtomIJNS4_15SM100_MMA_S8_SSIaaiLi64ELi256ELNS4_4UMMA5MajorE0ELSN_0ELNSM_8SaturateE0EEEEEENS4_6LayoutINS5_IJSC_SC_SC_EEENS5_IJNSA_ILi0EEEST_ST_EEEEENS5_IJNS4_10UnderscoreESW_SW_EEEEENS4_23SM90_TMA_LOAD_MULTICASTENS4_14ComposedLayoutINS4_7SwizzleILi2ELi4ELi3EEENS4_18smem_ptr_flag_bitsILi8EEENSR_INS5_IJNSA_ILi8EEESF_EEENS5_IJSF_SC_EEEEEEEvNS4_8identityESZ_S19_vS1A_EENS_8epilogue10collective18CollectiveEpilogueINS1C_23Sm100TmaWarpSpecializedILi4ELi2ELi32ELb0ELb0EEEJSH_NS5_IJNSR_ISF_SC_EES1H_EEEaSI_aSI_NS1C_6fusion15FusionCallbacksIS1G_NS1J_17LinearCombinationIaiaiLNS_15FloatRoundStyleE2EEESH_S1I_JEEENS4_5SM1004TMEM4LOAD26SM100_TMEM_LOAD_16dp32b32xENS4_13SM90_TMA_LOADES19_NS4_39AutoVectorizingCopyWithAssumedAlignmentILi128EEENS4_14SM90_TMA_STOREES19_S1V_S1V_EEEvvEEEEvNT_6ParamsE,@function
        .size           _ZN7cutlass13device_kernelINS_4gemm6kernel13GemmUniversalIN4cute5tupleIJiiiiEEENS1_10collective13CollectiveMmaINS1_35MainloopSm100TmaUmmaWarpSpecializedILi10ELi2ELi4ENS5_IJNS4_1CILi2EEESB_NSA_ILi1EEEEEEEENS5_IJNSA_ILi64EEENSA_ILi256EEESF_EEEaNS5_IJlSC_lEEEaSI_NS4_8TiledMMAINS4_8MMA_AtomIJNS4_15SM100_MMA_S8_SSIaaiLi64ELi256ELNS4_4UMMA5MajorE0ELSN_0ELNSM_8SaturateE0EEEEEENS4_6LayoutINS5_IJSC_SC_SC_EEENS5_IJNSA_ILi0EEEST_ST_EEEEENS5_IJNS4_10UnderscoreESW_SW_EEEEENS4_23SM90_TMA_LOAD_MULTICASTENS4_14ComposedLayoutINS4_7SwizzleILi2ELi4ELi3EEENS4_18smem_ptr_flag_bitsILi8EEENSR_INS5_IJNSA_ILi8EEESF_EEENS5_IJSF_SC_EEEEEEEvNS4_8identityESZ_S19_vS1A_EENS_8epilogue10collective18CollectiveEpilogueINS1C_23Sm100TmaWarpSpecializedILi4ELi2ELi32ELb0ELb0EEEJSH_NS5_IJNSR_ISF_SC_EES1H_EEEaSI_aSI_NS1C_6fusion15FusionCallbacksIS1G_NS1J_17LinearCombinationIaiaiLNS_15FloatRoundStyleE2EEESH_S1I_JEEENS4_5SM1004TMEM4LOAD26SM100_TMEM_LOAD_16dp32b32xENS4_13SM90_TMA_LOADES19_NS4_39AutoVectorizingCopyWithAssumedAlignmentILi128EEENS4_14SM90_TMA_STOREES19_S1V_S1V_EEEvvEEEEvNT_6ParamsE,(.L_x_196 - _ZN7cutlass13device_kernelINS_4gemm6kernel13GemmUniversalIN4cute5tupleIJiiiiEEENS1_10collective13CollectiveMmaINS1_35MainloopSm100TmaUmmaWarpSpecializedILi10ELi2ELi4ENS5_IJNS4_1CILi2EEESB_NSA_ILi1EEEEEEEENS5_IJNSA_ILi64EEENSA_ILi256EEESF_EEEaNS5_IJlSC_lEEEaSI_NS4_8TiledMMAINS4_8MMA_AtomIJNS4_15SM100_MMA_S8_SSIaaiLi64ELi256ELNS4_4UMMA5MajorE0ELSN_0ELNSM_8SaturateE0EEEEEENS4_6LayoutINS5_IJSC_SC_SC_EEENS5_IJNSA_ILi0EEEST_ST_EEEEENS5_IJNS4_10UnderscoreESW_SW_EEEEENS4_23SM90_TMA_LOAD_MULTICASTENS4_14ComposedLayoutINS4_7SwizzleILi2ELi4ELi3EEENS4_18smem_ptr_flag_bitsILi8EEENSR_INS5_IJNSA_ILi8EEESF_EEENS5_IJSF_SC_EEEEEEEvNS4_8identityESZ_S19_vS1A_EENS_8epilogue10collective18CollectiveEpilogueINS1C_23Sm100TmaWarpSpecializedILi4ELi2ELi32ELb0ELb0EEEJSH_NS5_IJNSR_ISF_SC_EES1H_EEEaSI_aSI_NS1C_6fusion15FusionCallbacksIS1G_NS1J_17LinearCombinationIaiaiLNS_15FloatRoundStyleE2EEESH_S1I_JEEENS4_5SM1004TMEM4LOAD26SM100_TMEM_LOAD_16dp32b32xENS4_13SM90_TMA_LOADES19_NS4_39AutoVectorizingCopyWithAssumedAlignmentILi128EEENS4_14SM90_TMA_STOREES19_S1V_S1V_EEEvvEEEEvNT_6ParamsE)
        .other          _ZN7cutlass13device_kernelINS_4gemm6kernel13GemmUniversalIN4cute5tupleIJiiiiEEENS1_10collective13CollectiveMmaINS1_35MainloopSm100TmaUmmaWarpSpecializedILi10ELi2ELi4ENS5_IJNS4_1CILi2EEESB_NSA_ILi1EEEEEEEENS5_IJNSA_ILi64EEENSA_ILi256EEESF_EEEaNS5_IJlSC_lEEEaSI_NS4_8TiledMMAINS4_8MMA_AtomIJNS4_15SM100_MMA_S8_SSIaaiLi64ELi256ELNS4_4UMMA5MajorE0ELSN_0ELNSM_8SaturateE0EEEEEENS4_6LayoutINS5_IJSC_SC_SC_EEENS5_IJNSA_ILi0EEEST_ST_EEEEENS5_IJNS4_10UnderscoreESW_SW_EEEEENS4_23SM90_TMA_LOAD_MULTICASTENS4_14ComposedLayoutINS4_7SwizzleILi2ELi4ELi3EEENS4_18smem_ptr_flag_bitsILi8EEENSR_INS5_IJNSA_ILi8EEESF_EEENS5_IJSF_SC_EEEEEEEvNS4_8identityESZ_S19_vS1A_EENS_8epilogue10collective18CollectiveEpilogueINS1C_23Sm100TmaWarpSpecializedILi4ELi2ELi32ELb0ELb0EEEJSH_NS5_IJNSR_ISF_SC_EES1H_EEEaSI_aSI_NS1C_6fusion15FusionCallbacksIS1G_NS1J_17LinearCombinationIaiaiLNS_15FloatRoundStyleE2EEESH_S1I_JEEENS4_5SM1004TMEM4LOAD26SM100_TMEM_LOAD_16dp32b32xENS4_13SM90_TMA_LOADES19_NS4_39AutoVectorizingCopyWithAssumedAlignmentILi128EEENS4_14SM90_TMA_STOREES19_S1V_S1V_EEEvvEEEEvNT_6ParamsE,@"STO_CUDA_ENTRY STV_DEFAULT"
_ZN7cutlass13device_kernelINS_4gemm6kernel13GemmUniversalIN4cute5tupleIJiiiiEEENS1_10collective13CollectiveMmaINS1_35MainloopSm100TmaUmmaWarpSpecializedILi10ELi2ELi4ENS5_IJNS4_1CILi2EEESB_NSA_ILi1EEEEEEEENS5_IJNSA_ILi64EEENSA_ILi256EEESF_EEEaNS5_IJlSC_lEEEaSI_NS4_8TiledMMAINS4_8MMA_AtomIJNS4_15SM100_MMA_S8_SSIaaiLi64ELi256ELNS4_4UMMA5MajorE0ELSN_0ELNSM_8SaturateE0EEEEEENS4_6LayoutINS5_IJSC_SC_SC_EEENS5_IJNSA_ILi0EEEST_ST_EEEEENS5_IJNS4_10UnderscoreESW_SW_EEEEENS4_23SM90_TMA_LOAD_MULTICASTENS4_14ComposedLayoutINS4_7SwizzleILi2ELi4ELi3EEENS4_18smem_ptr_flag_bitsILi8EEENSR_INS5_IJNSA_ILi8EEESF_EEENS5_IJSF_SC_EEEEEEEvNS4_8identityESZ_S19_vS1A_EENS_8epilogue10collective18CollectiveEpilogueINS1C_23Sm100TmaWarpSpecializedILi4ELi2ELi32ELb0ELb0EEEJSH_NS5_IJNSR_ISF_SC_EES1H_EEEaSI_aSI_NS1C_6fusion15FusionCallbacksIS1G_NS1J_17LinearCombinationIaiaiLNS_15FloatRoundStyleE2EEESH_S1I_JEEENS4_5SM1004TMEM4LOAD26SM100_TMEM_LOAD_16dp32b32xENS4_13SM90_TMA_LOADES19_NS4_39AutoVectorizingCopyWithAssumedAlignmentILi128EEENS4_14SM90_TMA_STOREES19_S1V_S1V_EEEvvEEEEvNT_6ParamsE:
[----:B------:R-:W1:Y:S01]  /*0000*/  LDC R1, c[0x0][0x37c] ;  /* 0x0000df00ff017b82 */ /* 0x000e620000000800 */
[----:B------:R-:W2:Y:S01]  /*0010*/  S2R R85, SR_TID.X ;  /* 0x0000000000557919 */ /* 0x000ea20000002100 */
[----:B------:R-:W3:Y:S01]  /*0020*/  LDCU.64 UR8, c[0x0][0x890] ;  /* 0x00011200ff0877ac */ /* 0x000ee20008000a00 */
[----:B------:R-:W-:Y:S02]  /*0030*/  PRMT R74, RZ, 0x7610, R74 ;  /* 0x00007610ff4a7816 */ /* 0x000fe4000000004a */
[----:B------:R-:W-:Y:S01]  /*0040*/  ELECT P3, URZ, PT ;  /* 0x0000000000ff782f */ /* 0x000fe20003860000 */
[----:B---3--:R-:W-:-:S04]  /*0050*/  UISETP.NE.U32.AND UP0, UPT, UR8, URZ, UPT ;  /* 0x000000ff0800728c */ /* 0x008fc8000bf05070 */
[----:B------:R-:W-:Y:S01]  /*0060*/  UISETP.NE.AND.EX UP0, UPT, UR9, URZ, UPT, UP0 ;  /* 0x000000ff0900728c */ /* 0x000fe2000bf05300 */
[----:B--2---:R-:W-:-:S05]  /*0070*/  SHF.R.U32.HI R75, RZ, 0x5, R85 ;  /* 0x00000005ff4b7819 */ /* 0x004fca0000011655 */
[----:B------:R-:W2:Y:S02]  /*0080*/  SHFL.IDX PT, R0, R75, RZ, 0x1f ;  /* 0x00001fff4b007589 */ /* 0x000ea400000e0000 */
[----:B--2---:R-:W-:Y:S01]  /*0090*/  R2UR UR17, R0 ;  /* 0x00000000001172ca */ /* 0x004fe200000e0000 */
[----:B-1----:R-:W-:-:S14]  /*00a0*/  BRA.U UP0, `(.L_x_0) ;  /* 0x0000000100307547 */ /* 0x002fdc000b800000 */
[----:B------:R-:W1:Y:S02]  /*00b0*/  LDCU.64 UR4, c[0x0][0x888] ;  /* 0x00011100ff0477ac */ /* 0x000e640008000a00 */
[----:B-1----:R-:W-:-:S04]  /*00c0*/  UISETP.NE.U32.AND UP0, UPT, UR4, URZ, UPT ;  /* 0x000000ff0400728c */ /* 0x002fc8000bf05070 */
[----:B------:R-:W-:-:S09]  /*00d0*/  UISETP.NE.AND.EX UP0, UPT, UR5, URZ, UPT, UP0 ;  /* 0x000000ff0500728c */ /* 0x000fd2000bf05300 */
[----:B------:R-:W-:Y:S05]  /*00e0*/  BRA.U !UP0, `(.L_x_1) ;  /* 0x0000000108147547 */ /* 0x000fea000b800000 */
[----:B------:R-:W1:Y:S01]  /*00f0*/  LDC.64 R40, c[0x0][0x888] ;  /* 0x00022200ff287b82 */ /* 0x000e620000000a00 */
[----:B------:R-:W1:Y:S02]  /*0100*/  LDCU.64 UR4, c[0x0][0x358] ;  /* 0x00006b00ff0477ac */ /* 0x000e640008000a00 */
[----:B-1----:R1:W5:Y:S01]  /*0110*/  LDG.E R40, desc[UR4][R40.64] ;  /* 0x0000000428287981 */ /* 0x002362000c1e1900 */
[----:B------:R-:W-:Y:S01]  /*0120*/  HFMA2 R74, -RZ, RZ, 0, 5.9604644775390625e-08 ;  /* 0x00000001ff4a7431 */ /* 0x000fe200000001ff */
[----:B------:R-:W-:Y:S05]  /*0130*/  BRA `(.L_x_0) ;  /* 0x00000000000c7947 */ /* 0x000fea0003800000 */
.L_x_1:
[----:B------:R-:W1:Y:S01]  /*0140*/  LDCU UR4, c[0x0][0x880] ;  /* 0x00011000ff0477ac */ /* 0x000e620008000800 */
[----:B------:R-:W-:Y:S01]  /*0150*/  HFMA2 R74, -RZ, RZ, 0, 5.9604644775390625e-08 ;  /* 0x00000001ff4a7431 */ /* 0x000fe200000001ff */
[----:B-1----:R-:W-:-:S07]  /*0160*/  MOV R40, UR4 ;  /* 0x0000000400287c02 */ /* 0x002fce0008000f00 */
.L_x_0:
[----:B------:R-:W2:Y:S02]  /*0170*/  LDCU.64 UR4, c[0x0][0x8b0] ;  /* 0x00011600ff0477ac */ /* 0x000ea40008000a00 */
[----:B--2---:R-:W-:-:S04]  /*0180*/  UISETP.NE.U32.AND UP0, UPT, UR4, URZ, UPT ;  /* 0x000000ff0400728c */ /* 0x004fc8000bf05070 */
[----:B------:R-:W-:-:S09]  /*0190*/  UISETP.NE.AND.EX UP0, UPT, UR5, URZ, UPT, UP0 ;  /* 0x000000ff0500728c */ /* 0x000fd2000bf05300 */
[----:B------:R-:W-:Y:S05]  /*01a0*/  BRA.U UP0, `(.L_x_2) ;  /* 0x0000000100287547 */ /* 0x000fea000b800000 */
[----:B------:R-:W2:Y:S02]  /*01b0*/  LDCU.64 UR4, c[0x0][0x8a8] ;  /* 0x00011500ff0477ac */ /* 0x000ea40008000a00 */
[----:B--2---:R-:W-:-:S04]  /*01c0*/  UISETP.NE.U32.AND UP0, UPT, UR4, URZ, UPT ;  /* 0x000000ff0400728c */ /* 0x004fc8000bf05070 */
[----:B------:R-:W-:-:S09]  /*01d0*/  UISETP.NE.AND.EX UP0, UPT, UR5, URZ, UPT, UP0 ;  /* 0x000000ff0500728c */ /* 0x000fd2000bf05300 */
[----:B------:R-:W-:Y:S05]  /*01e0*/  BRA.U !UP0, `(.L_x_3) ;  /* 0x0000000108107547 */ /* 0x000fea000b800000 */
[----:B------:R-:W2:Y:S01]  /*01f0*/  LDC.64 R38, c[0x0][0x8a8] ;  /* 0x00022a00ff267b82 */ /* 0x000ea20000000a00 */
[----:B------:R-:W2:Y:S02]  /*0200*/  LDCU.64 UR4, c[0x0][0x358] ;  /* 0x00006b00ff0477ac */ /* 0x000ea40008000a00 */
[----:B--2---:R2:W5:Y:S01]  /*0210*/  LDG.E R38, desc[UR4][R38.64] ;  /* 0x0000000426267981 */ /* 0x004562000c1e1900 */
[----:B------:R-:W-:Y:S05]  /*0220*/  BRA `(.L_x_2) ;  /* 0x0000000000087947 */ /* 0x000fea0003800000 */
.L_x_3:
[----:B------:R-:W2:Y:S02]  /*0230*/  LDCU UR4, c[0x0][0x8a0] ;  /* 0x00011400ff0477ac */ /* 0x000ea40008000800 */
[----:B--2---:R-:W-:Y:S02]  /*0240*/  MOV R38, UR4 ;  /* 0x0000000400267c02 */ /* 0x004fe40008000f00 */
.L_x_2:
[----:B------:R-:W-:Y:S01]  /*0250*/  IMAD.U32 R0, RZ, RZ, UR17 ;  /* 0x00000011ff007e24 */ /* 0x000fe2000f8e00ff */
[----:B------:R-:W-:Y:S04]  /*0260*/  BSSY.RECONVERGENT B0, `(.L_x_4) ;  /* 0x000000c000007945 */ /* 0x000fe80003800200 */
[C---:B------:R-:W-:Y:S02]  /*0270*/  ISETP.NE.OR P1, PT, R0.reuse, 0x1, !P3 ;  /* 0x000000010000780c */ /* 0x040fe40005f25670 */
[----:B------:R-:W-:-:S11]  /*0280*/  ISETP.NE.OR P0, PT, R0, 0x3, !P3 ;  /* 0x000000030000780c */ /* 0x000fd60005f05670 */
[----:B------:R-:W-:Y:S05]  /*0290*/  @P1 BRA `(.L_x_5) ;  /* 0x0000000000201947 */ /* 0x000fea0003800000 */
[----:B------:R-:W3:Y:S02]  /*02a0*/  LDCU.64 UR4, c[0x0][0x348] ;  /* 0x00006900ff0477ac */ /* 0x000ee40008000a00 */
[----:B---3--:R-:W-:Y:S02]  /*02b0*/  UIADD3 UR6, UP1, UPT, UR4, 0x80, URZ ;  /* 0x0000008004067890 */ /* 0x008fe4000ff3e0ff */
[----:B------:R-:W-:Y:S02]  /*02c0*/  UIADD3 UR4, UP0, UPT, UR4, 0x180, URZ ;  /* 0x0000018004047890 */ /* 0x000fe4000ff1e0ff */
[----:B------:R-:W-:Y:S02]  /*02d0*/  UIADD3.X UR7, UPT, UPT, URZ, UR5, URZ, UP1, !UPT ;  /* 0x00000005ff077290 */ /* 0x000fe40008ffe4ff */
[----:B------:R-:W-:-:S07]  /*02e0*/  UIADD3.X UR5, UPT, UPT, URZ, UR5, URZ, UP0, !UPT ;  /* 0x00000005ff057290 */ /* 0x000fce00087fe4ff */
[----:B------:R3:W-:Y:S02]  /*02f0*/  UTMACCTL.PF [UR6] ;  /* 0x00000000060079b9 */ /* 0x0007e40008040000 */
[----:B------:R3:W-:Y:S02]  /*0300*/  UTMACCTL.PF [UR4] ;  /* 0x00000000040079b9 */ /* 0x0007e40008040000 */
[----:B---3--:R-:W-:Y:S01]  /*0310*/  NOP ;  /* 0x0000000000007918 */ /* 0x008fe20000000000 */
.L_x_5:
[----:B------:R-:W-:Y:S05]  /*0320*/  BSYNC.RECONVERGENT B0 ;  /* 0x0000000000007941 */ /* 0x000fea0003800200 */
.L_x_4:
[----:B------:R-:W-:Y:S04]  /*0330*/  BSSY.RECONVERGENT B0, `(.L_x_6) ;  /* 0x000000a000007945 */ /* 0x000fe80003800200 */
        /* <DEDUP_REMOVED lines=9> */
.L_x_7:
[----:B------:R-:W-:Y:S05]  /*03d0*/  BSYNC.RECONVERGENT B0 ;  /* 0x0000000000007941 */ /* 0x000fea0003800200 */
.L_x_6:
[----:B------:R-:W3:Y:S01]  /*03e0*/  LDCU.64 UR4, c[0x0][0x888] ;  /* 0x00011100ff0477ac */ /* 0x000ee20008000a00 */
[----:B------:R-:W-:Y:S02]  /*03f0*/  UISETP.EQ.U32.AND UP1, UPT, UR8, URZ, UPT ;  /* 0x000000ff0800728c */ /* 0x000fe4000bf22070 */
[----:B------:R-:W-:Y:S02]  /*0400*/  UPLOP3.LUT UP3, UPT, UPT, UPT, UPT, 0x80, 0x8 ;  /* 0x000000000008789c */ /* 0x000fe40003f6f070 */
[----:B---3--:R-:W-:-:S04]  /*0410*/  UISETP.NE.U32.AND UP0, UPT, UR4, URZ, UPT ;  /* 0x000000ff0400728c */ /* 0x008fc8000bf05070 */
[----:B------:R-:W-:-:S04]  /*0420*/  UISETP.NE.AND.EX UP0, UPT, UR5, URZ, UPT, UP0 ;  /* 0x000000ff0500728c */ /* 0x000fc8000bf05300 */
[----:B------:R-:W-:-:S04]  /*0430*/  UISETP.EQ.OR.EX UP2, UPT, UR9, URZ, !UP0, UP1 ;  /* 0x000000ff0900728c */ /* 0x000fc8000c742710 */
[----:B------:R-:W-:-:S06]  /*0440*/  UP2UR UR4, UPR, URZ, 0x4 ;  /* 0x00000004ff047883 */ /* 0x000fcc0008000000 */
[----:B------:R-:W-:Y:S01]  /*0450*/  MOV R78, UR4 ;  /* 0x00000004004e7c02 */ /* 0x000fe20008000f00 */
[----:B------:R-:W-:Y:S06]  /*0460*/  BRA.U !UP2, `(.L_x_8) ;  /* 0x000000010a207547 */ /* 0x000fec000b800000 */
[----:B-----5:R-:W-:Y:S01]  /*0470*/  R2UR UR5, R40 ;  /* 0x00000000280572ca */ /* 0x020fe200000e0000 */
[----:B------:R-:W-:Y:S02]  /*0480*/  UISETP.NE.U32.AND UP1, UPT, UR8, URZ, UPT ;  /* 0x000000ff0800728c */ /* 0x000fe4000bf25070 */
[----:B------:R-:W-:Y:S02]  /*0490*/  USEL UR4, URZ, 0xffffffff, UP0 ;  /* 0xffffffffff047887 */ /* 0x000fe40008000000 */
[----:B------:R-:W-:-:S08]  /*04a0*/  UISETP.NE.AND.EX UP1, UPT, UR9, URZ, UPT, UP1 ;  /* 0x000000ff0900728c */ /* 0x000fd0000bf25310 */
[----:B------:R-:W-:-:S04]  /*04b0*/  UISETP.NE.AND UP0, UPT, UR5, URZ, UPT ;  /* 0x000000ff0500728c */ /* 0x000fc8000bf05270 */
[----:B------:R-:W-:-:S04]  /*04c0*/  @!UP1 USEL UR4, URZ, 0xffffffff, UP0 ;  /* 0xffffffffff049887 */ /* 0x000fc80008000000 */
[----:B------:R-:W-:-:S04]  /*04d0*/  ULOP3.LUT UR4, UR4, 0x1, URZ, 0xc0, !UPT ;  /* 0x0000000104047892 */ /* 0x000fc8000f8ec0ff */
[----:B------:R-:W-:-:S11]  /*04e0*/  UISETP.NE.U32.AND UP3, UPT, UR4, 0x1, UPT ;  /* 0x000000010400788c */ /* 0x000fd6000bf65070 */
.L_x_8:
[----:B------:R-:W3:Y:S01]  /*04f0*/  SHFL.IDX PT, R2, R75, RZ, 0x1f ;  /* 0x00001fff4b027589 */ /* 0x000ee200000e0000 */
[----:B------:R-:W-:-:S04]  /*0500*/  UISETP.NE.AND UP0, UPT, UR17, 0x2, UPT ;  /* 0x000000021100788c */ /* 0x000fc8000bf05270 */
[----:B------:R-:W-:Y:S01]  /*0510*/  USEL UR46, URZ, 0x1, UP0 ;  /* 0x00000001ff2e7887 */ /* 0x000fe20008000000 */
[----:B---3--:R-:W-:-:S13]  /*0520*/  ISETP.NE.AND P0, PT, R2, RZ, PT ;  /* 0x000000ff0200720c */ /* 0x008fda0003f05270 */
[----:B------:R-:W-:Y:S05]  /*0530*/  @P0 BRA `(.L_x_9) ;  /* 0x0000000000940947 */ /* 0x000fea0003800000 */
[----:B------:R-:W-:Y:S01]  /*0540*/  ELECT P0, URZ, PT ;  /* 0x0000000000ff782f */ /* 0x000fe20003800000 */
[----:B------:R-:W-:-:S12]  /*0550*/  BSSY.RECONVERGENT B0, `(.L_x_9) ;  /* 0x0000023000007945 */ /* 0x000fd80003800200 */
[----:B------:R-:W-:Y:S05]  /*0560*/  @!P0 BRA `(.L_x_10) ;  /* 0x0000000000848947 */ /* 0x000fea0003800000 */
[----:B------:R-:W3:Y:S01]  /*0570*/  S2UR UR4, SR_CgaCtaId ;  /* 0x00000000000479c3 */ /* 0x000ee20000008800 */
[----:B------:R-:W-:Y:S01]  /*0580*/  UMOV UR5, 0x400 ;  /* 0x0000040000057882 */ /* 0x000fe20000000000 */
[----:B------:R-:W-:Y:S01]  /*0590*/  UMOV UR8, 0x1 ;  /* 0x0000000100087882 */ /* 0x000fe20000000000 */
[----:B------:R-:W-:Y:S01]  /*05a0*/  UMOV UR6, 0x3 ;  /* 0x0000000300067882 */ /* 0x000fe20000000000 */
[----:B------:R-:W-:-:S04]  /*05b0*/  UIADD3 UR8, UPT, UPT, -UR8, 0x100000, URZ ;  /* 0x0010000008087890 */ /* 0x000fc8000fffe1ff */
[----:B------:R-:W-:Y:S02]  /*05c0*/  USHF.L.U32 UR9, UR8, 0xb, URZ ;  /* 0x0000000b08097899 */ /* 0x000fe400080006ff */
[----:B------:R-:W-:Y:S02]  /*05d0*/  USHF.L.U32 UR8, UR8, 0x1, URZ ;  /* 0x0000000108087899 */ /* 0x000fe400080006ff */
[----:B------:R-:W-:-:S04]  /*05e0*/  UIADD3 UR6, UPT, UPT, -UR6, 0x100000, URZ ;  /* 0x0010000006067890 */ /* 0x000fc8000fffe1ff */
[----:B------:R-:W-:Y:S02]  /*05f0*/  USHF.L.U32 UR7, UR6, 0xb, URZ ;  /* 0x0000000b06077899 */ /* 0x000fe400080006ff */
[----:B------:R-:W-:Y:S02]  /*0600*/  USHF.L.U32 UR6, UR6, 0x1, URZ ;  /* 0x0000000106067899 */ /* 0x000fe400080006ff */
[----:B---3--:R-:W-:Y:S01]  /*0610*/  ULEA UR4, UR4, UR5, 0x18 ;  /* 0x0000000504047291 */ /* 0x008fe2000f8ec0ff */
[----:B------:R-:W3:Y:S11]  /*0620*/  FENCE.VIEW.ASYNC.S ;  /* 0x00000000000073c6 */ /* 0x000ef60000000000 */
[----:B---3--:R3:W4:Y:S01]  /*0630*/  SYNCS.EXCH.64 URZ, [UR4], UR8 ;  /* 0x0000000804ff75b2 */ /* 0x0087220008000100 */
[----:B------:R3:W1:Y:S01]  /*0640*/  SYNCS.EXCH.64 URZ, [UR4+0x50], UR6 ;  /* 0x0000500604ff75b2 */ /* 0x0006620008000100 */
        /* <DEDUP_REMOVED lines=17> */
[----:B------:R3:W1:Y:S02]  /*0760*/  SYNCS.EXCH.64 URZ, [UR4+0x98], UR6 ;  /* 0x0000980604ff75b2 */ /* 0x0006640008000100 */
[----:B---3--:R-:W-:Y:S01]  /*0770*/  NOP ;  /* 0x0000000000007918 */ /* 0x008fe20000000000 */
.L_x_10:
[----:B------:R-:W-:Y:S05]  /*0780*/  BSYNC.RECONVERGENT B0 ;  /* 0x0000000000007941 */ /* 0x000fea0003800200 */
.L_x_9:
[----:B------:R-:W3:Y:S01]  /*0790*/  SHFL.IDX PT, R2, R75, RZ, 0x1f ;  /* 0x00001fff4b027589 */ /* 0x000ee200000e0000 */
[----:B------:R-:W-:Y:S01]  /*07a0*/  NOP ;  /* 0x0000000000007918 */ /* 0x000fe20000000000 */
[----:B---3--:R-:W-:-:S13]  /*07b0*/  ISETP.NE.AND P0, PT, R2, 0x1, PT ;  /* 0x000000010200780c */ /* 0x008fda0003f05270 */
[----:B------:R-:W-:Y:S05]  /*07c0*/  @P0 BRA `(.L_x_11) ;  /* 0x0000000000580947 */ /* 0x000fea0003800000 */
        /* <DEDUP_REMOVED lines=9> */
[----:B------:R-:W-:Y:S01]  /*0860*/  USHF.L.U32 UR6, UR6, 0x1, URZ ;  /* 0x0000000106067899 */ /* 0x000fe200080006ff */
[----:B------:R-:W-:Y:S01]  /*0870*/  ELECT P0, URZ, PT ;  /* 0x0000000000ff782f */ /* 0x000fe20003800000 */
[----:B---3--:R-:W-:Y:S01]  /*0880*/  ULEA UR4, UR4, UR5, 0x18 ;  /* 0x0000000504047291 */ /* 0x008fe2000f8ec0ff */
[----:B------:R-:W3:Y:S11]  /*0890*/  FENCE.VIEW.ASYNC.S ;  /* 0x00000000000073c6 */ /* 0x000ef60000000000 */
[----:B---3--:R3:W1:Y:S01]  /*08a0*/  SYNCS.EXCH.64 URZ, [UR4+0xa0], UR8 ;  /* 0x0000a00804ff75b2 */ /* 0x0086620008000100 */
[----:B------:R3:W1:Y:S01]  /*08b0*/  SYNCS.EXCH.64 URZ, [UR4+0xc0], UR6 ;  /* 0x0000c00604ff75b2 */ /* 0x0006620008000100 */
[----:B------:R3:W1:Y:S01]  /*08c0*/  SYNCS.EXCH.64 URZ, [UR4+0xa8], UR8 ;  /* 0x0000a80804ff75b2 */ /* 0x0006620008000100 */
[----:B------:R3:W1:Y:S01]  /*08d0*/  SYNCS.EXCH.64 URZ, [UR4+0xc8], UR6 ;  /* 0x0000c80604ff75b2 */ /* 0x0006620008000100 */
[----:B------:R3:W1:Y:S01]  /*08e0*/  SYNCS.EXCH.64 URZ, [UR4+0xb0], UR8 ;  /* 0x0000b00804ff75b2 */ /* 0x0006620008000100 */
[----:B------:R3:W1:Y:S01]  /*08f0*/  SYNCS.EXCH.64 URZ, [UR4+0xd0], UR6 ;  /* 0x0000d00604ff75b2 */ /* 0x0006620008000100 */
[----:B------:R3:W1:Y:S01]  /*0900*/  SYNCS.EXCH.64 URZ, [UR4+0xb8], UR8 ;  /* 0x0000b80804ff75b2 */ /* 0x0006620008000100 */
[----:B------:R3:W1:Y:S01]  /*0910*/  SYNCS.EXCH.64 URZ, [UR4+0xd8], UR6 ;  /* 0x0000d80604ff75b2 */ /* 0x0006620008000100 */
[----:B------:R-:W-:Y:S01]  /*0920*/  NOP ;  /* 0x0000000000007918 */ /* 0x000fe20000000000 */
.L_x_11:
[----:B------:R-:W2:Y:S01]  /*0930*/  SHFL.IDX PT, R2, R75, RZ, 0x1f ;  /* 0x00001fff4b027589 */ /* 0x000ea200000e0000 */
[----:B------:R-:W-:Y:S01]  /*0940*/  NOP ;  /* 0x0000000000007918 */ /* 0x000fe20000000000 */
[----:B--2---:R-:W-:-:S13]  /*0950*/  ISETP.NE.AND P0, PT, R2, 0x3, PT ;  /* 0x000000030200780c */ /* 0x004fda0003f05270 */
[----:B------:R-:W-:Y:S05]  /*0960*/  @P0 BRA `(.L_x_12) ;  /* 0x0000000000300947 */ /* 0x000fea0003800000 */
[----:B---3--:R-:W2:Y:S01]  /*0970*/  S2UR UR4, SR_CgaCtaId ;  /* 0x00000000000479c3 */ /* 0x008ea20000008800 */
[----:B------:R-:W-:Y:S01]  /*0980*/  UMOV UR6, 0x400 ;  /* 0x0000040000067882 */ /* 0x000fe20000000000 */
[----:B------:R-:W-:Y:S01]  /*0990*/  UMOV UR5, 0x20 ;  /* 0x0000002000057882 */ /* 0x000fe20000000000 */
[----:B------:R-:W-:Y:S01]  /*09a0*/  ELECT P0, URZ, PT ;  /* 0x0000000000ff782f */ /* 0x000fe20003800000 */
[----:B--2---:R-:W-:Y:S02]  /*09b0*/  ULEA UR6, UR4, UR6, 0x18 ;  /* 0x0000000604067291 */ /* 0x004fe4000f8ec0ff */
[----:B------:R-:W-:-:S04]  /*09c0*/  UIADD3 UR4, UPT, UPT, -UR5, 0x100000, URZ ;  /* 0x0010000005047890 */ /* 0x000fc8000fffe1ff */
[----:B------:R-:W-:Y:S02]  /*09d0*/  USHF.L.U32 UR5, UR4, 0xb, URZ ;  /* 0x0000000b04057899 */ /* 0x000fe400080006ff */
[----:B------:R-:W-:Y:S01]  /*09e0*/  USHF.L.U32 UR4, UR4, 0x1, URZ ;  /* 0x0000000104047899 */ /* 0x000fe200080006ff */
[----:B------:R-:W2:Y:S11]  /*09f0*/  FENCE.VIEW.ASYNC.S ;  /* 0x00000000000073c6 */ /* 0x000eb60000000000 */
[----:B--2---:R2:W3:Y:S01]  /*0a00*/  SYNCS.EXCH.64 URZ, [UR6+0xe0], UR4 ;  /* 0x0000e00406ff75b2 */ /* 0x0044e20008000100 */
[----:B------:R2:W1:Y:S01]  /*0a10*/  SYNCS.EXCH.64 URZ, [UR6+0xe8], UR4 ;  /* 0x0000e80406ff75b2 */ /* 0x0004620008000100 */
[----:B------:R-:W-:Y:S01]  /*0a20*/  NOP ;  /* 0x0000000000007918 */ /* 0x000fe20000000000 */
.L_x_12:
[----:B------:R-:W4:Y:S01]  /*0a30*/  SHFL.IDX PT, R2, R75, RZ, 0x1f ;  /* 0x00001fff4b027589 */ /* 0x000f2200000e0000 */
[----:B------:R-:W-:Y:S01]  /*0a40*/  NOP ;  /* 0x0000000000007918 */ /* 0x000fe20000000000 */
[----:B----4-:R-:W-:-:S13]  /*0a50*/  ISETP.NE.AND P0, PT, R2, 0x4, PT ;  /* 0x000000040200780c */ /* 0x010fda0003f05270 */
[----:B------:R-:W-:Y:S05]  /*0a60*/  @P0 BRA `(.L_x_13) ;  /* 0x00000000004c0947 */ /* 0x000fea0003800000 */
[----:B--23--:R-:W2:Y:S01]  /*0a70*/  S2UR UR6, SR_CgaCtaId ;  /* 0x00000000000679c3 */ /* 0x00cea20000008800 */
[----:B------:R-:W-:Y:S01]  /*0a80*/  UMOV UR4, 0x3a0 ;  /* 0x000003a000047882 */ /* 0x000fe20000000000 */
[----:B------:R-:W-:Y:S01]  /*0a90*/  UMOV UR5, 0x400 ;  /* 0x0000040000057882 */ /* 0x000fe20000000000 */
[----:B------:R-:W-:Y:S01]  /*0aa0*/  USEL UR4, UR4, 0x320, UP3 ;  /* 0x0000032004047887 */ /* 0x000fe20009800000 */
[----:B------:R-:W-:Y:S01]  /*0ab0*/  UMOV UR8, 0x1 ;  /* 0x0000000100087882 */ /* 0x000fe20000000000 */
[----:B------:R-:W-:Y:S01]  /*0ac0*/  ELECT P0, URZ, PT ;  /* 0x0000000000ff782f */ /* 0x000fe20003800000 */
[----:B------:R-:W-:-:S04]  /*0ad0*/  UIADD3 UR8, UPT, UPT, -UR8, 0x100000, URZ ;  /* 0x0010000008087890 */ /* 0x000fc8000fffe1ff */
[----:B------:R-:W-:Y:S02]  /*0ae0*/  USHF.L.U32 UR9, UR8, 0xb, URZ ;  /* 0x0000000b08097899 */ /* 0x000fe400080006ff */
[----:B------:R-:W-:Y:S02]  /*0af0*/  USHF.L.U32 UR8, UR8, 0x1, URZ ;  /* 0x0000000108087899 */ /* 0x000fe400080006ff */
[----:B--2---:R-:W-:Y:S02]  /*0b00*/  ULEA UR6, UR6, UR5, 0x18 ;  /* 0x0000000506067291 */ /* 0x004fe4000f8ec0ff */
[----:B------:R-:W-:-:S04]  /*0b10*/  UIADD3 UR4, UPT, UPT, -UR4, 0x100000, URZ ;  /* 0x0010000004047890 */ /* 0x000fc8000fffe1ff */
[----:B------:R-:W-:Y:S02]  /*0b20*/  USHF.L.U32 UR5, UR4, 0xb, URZ ;  /* 0x0000000b04057899 */ /* 0x000fe400080006ff */
[----:B------:R-:W-:Y:S01]  /*0b30*/  USHF.L.U32 UR4, UR4, 0x1, URZ ;  /* 0x0000000104047899 */ /* 0x000fe200080006ff */
[----:B------:R-:W2:Y:S03]  /*0b40*/  FENCE.VIEW.ASYNC.S ;  /* 0x00000000000073c6 */ /* 0x000ea60000000000 */
[----:B--2---:R4:W2:Y:S08]  /*0b50*/  SYNCS.EXCH.64 URZ, [UR6+0xf0], UR8 ;  /* 0x0000f00806ff75b2 */ /* 0x0048b00008000100 */
[----:B------:R4:W3:Y:S01]  /*0b60*/  SYNCS.EXCH.64 URZ, [UR6+0x100], UR4 ;  /* 0x0001000406ff75b2 */ /* 0x0008e20008000100 */
[----:B------:R4:W1:Y:S01]  /*0b70*/  SYNCS.EXCH.64 URZ, [UR6+0xf8], UR8 ;  /* 0x0000f80806ff75b2 */ /* 0x0008620008000100 */
[----:B------:R4:W1:Y:S02]  /*0b80*/  SYNCS.EXCH.64 URZ, [UR6+0x108], UR4 ;  /* 0x0001080406ff75b2 */ /* 0x0008640008000100 */
[----:B----4-:R-:W-:Y:S01]  /*0b90*/  NOP ;  /* 0x0000000000007918 */ /* 0x010fe20000000000 */
.L_x_13:
[----:B------:R-:W4:Y:S01]  /*0ba0*/  SHFL.IDX PT, R2, R75, RZ, 0x1f ;  /* 0x00001fff4b027589 */ /* 0x000f2200000e0000 */
[----:B------:R-:W-:Y:S01]  /*0bb0*/  NOP ;  /* 0x0000000000007918 */ /* 0x000fe20000000000 */
[----:B----4-:R-:W-:-:S13]  /*0bc0*/  ISETP.NE.AND P0, PT, R2, 0x5, PT ;  /* 0x000000050200780c */ /* 0x010fda0003f05270 */
[----:B------:R-:W-:Y:S05]  /*0bd0*/  @P0 BRA `(.L_x_14) ;  /* 0x0000000000580947 */ /* 0x000fea0003800000 */
[----:B--23--:R-:W2:Y:S01]  /*0be0*/  S2UR UR4, SR_CgaCtaId ;  /* 0x00000000000479c3 */ /* 0x00cea20000008800 */
        /* <DEDUP_REMOVED lines=10> */
[----:B--2---:R-:W-:Y:S01]  /*0c90*/  ULEA UR4, UR4, UR5, 0x18 ;  /* 0x0000000504047291 */ /* 0x004fe2000f8ec0ff */
[----:B------:R-:W2:Y:S11]  /*0ca0*/  FENCE.VIEW.ASYNC.S ;  /* 0x00000000000073c6 */ /* 0x000eb60000000000 */
[----:B--2---:R4:W2:Y:S01]  /*0cb0*/  SYNCS.EXCH.64 URZ, [UR4+0x110], UR8 ;  /* 0x0001100804ff75b2 */ /* 0x0048a20008000100 */
[----:B------:R4:W3:Y:S01]  /*0cc0*/  SYNCS.EXCH.64 URZ, [UR4+0x130], UR6 ;  /* 0x0001300604ff75b2 */ /* 0x0008e20008000100 */
[----:B------:R4:W1:Y:S01]  /*0cd0*/  SYNCS.EXCH.64 URZ, [UR4+0x118], UR8 ;  /* 0x0001180804ff75b2 */ /* 0x0008620008000100 */
[----:B------:R4:W1:Y:S01]  /*0ce0*/  SYNCS.EXCH.64 URZ, [UR4+0x138], UR6 ;  /* 0x0001380604ff75b2 */ /* 0x0008620008000100 */
[----:B------:R4:W1:Y:S01]  /*0cf0*/  SYNCS.EXCH.64 URZ, [UR4+0x120], UR8 ;  /* 0x0001200804ff75b2 */ /* 0x0008620008000100 */
[----:B------:R4:W1:Y:S01]  /*0d00*/  SYNCS.EXCH.64 URZ, [UR4+0x140], UR6 ;  /* 0x0001400604ff75b2 */ /* 0x0008620008000100 */
[----:B------:R4:W1:Y:S01]  /*0d10*/  SYNCS.EXCH.64 URZ, [UR4+0x128], UR8 ;  /* 0x0001280804ff75b2 */ /* 0x0008620008000100 */
[----:B------:R4:W1:Y:S02]  /*0d20*/  SYNCS.EXCH.64 URZ, [UR4+0x148], UR6 ;  /* 0x0001480604ff75b2 */ /* 0x0008640008000100 */
[----:B----4-:R-:W-:Y:S01]  /*0d30*/  NOP ;  /* 0x0000000000007918 */ /* 0x010fe20000000000 */
.L_x_14:
[----:B------:R-:W4:Y:S01]  /*0d40*/  SHFL.IDX PT, R2, R75, RZ, 0x1f ;  /* 0x00001fff4b027589 */ /* 0x000f2200000e0000 */
[----:B------:R-:W1:Y:S01]  /*0d50*/  S2UR UR45, SR_CgaCtaId ;  /* 0x00000000002d79c3 */ /* 0x000e620000008800 */
[----:B------:R-:W-:Y:S01]  /*0d60*/  NOP ;  /* 0x0000000000007918 */ /* 0x000fe20000000000 */
[----:B----4-:R-:W-:-:S13]  /*0d70*/  ISETP.NE.AND P0, PT, R2, 0x3, PT ;  /* 0x000000030200780c */ /* 0x010fda0003f05270 */
[----:B-1----:R-:W-:Y:S05]  /*0d80*/  @P0 BRA `(.L_x_15) ;  /* 0x0000000000340947 */ /* 0x002fea0003800000 */
[----:B--23--:R-:W-:Y:S01]  /*0d90*/  UMOV UR4, 0x400 ;  /* 0x0000040000047882 */ /* 0x00cfe20000000000 */
[----:B------:R-:W-:Y:S01]  /*0da0*/  UMOV UR6, 0x20 ;  /* 0x0000002000067882 */ /* 0x000fe20000000000 */
[----:B------:R-:W-:Y:S02]  /*0db0*/  ULEA UR4, UR45, UR4, 0x18 ;  /* 0x000000042d047291 */ /* 0x000fe4000f8ec0ff */
[----:B------:R-:W-:-:S04]  /*0dc0*/  UIADD3 UR6, UPT, UPT, -UR6, 0x100000, URZ ;  /* 0x0010000006067890 */ /* 0x000fc8000fffe1ff */
[----:B------:R-:W-:Y:S02]  /*0dd0*/  USHF.L.U32 UR7, UR6, 0xb, URZ ;  /* 0x0000000b06077899 */ /* 0x000fe400080006ff */
[----:B------:R-:W-:Y:S01]  /*0de0*/  USHF.L.U32 UR6, UR6, 0x1, URZ ;  /* 0x0000000106067899 */ /* 0x000fe200080006ff */
[----:B------:R-:W-:Y:S01]  /*0df0*/  ELECT P0, URZ, PT ;  /* 0x0000000000ff782f */ /* 0x000fe20003800000 */
[----:B------:R-:W1:Y:S10]  /*0e00*/  FENCE.VIEW.ASYNC.S ;  /* 0x00000000000073c6 */ /* 0x000e740000000000 */
[----:B-1----:R1:W4:Y:S01]  /*0e10*/  SYNCS.EXCH.64 URZ, [UR4+0x150], UR6 ;  /* 0x0001500604ff75b2 */ /* 0x0023220008000100 */
[----:B------:R1:W2:Y:S01]  /*0e20*/  SYNCS.EXCH.64 URZ, [UR4+0x160], UR6 ;  /* 0x0001600604ff75b2 */ /* 0x0002a20008000100 */
[----:B------:R1:W3:Y:S01]  /*0e30*/  SYNCS.EXCH.64 URZ, [UR4+0x158], UR6 ;  /* 0x0001580604ff75b2 */ /* 0x0002e20008000100 */
[----:B------:R1:W1:Y:S01]  /*0e40*/  SYNCS.EXCH.64 URZ, [UR4+0x168], UR6 ;  /* 0x0001680604ff75b2 */ /* 0x0002620008000100 */
[----:B------:R-:W-:Y:S01]  /*0e50*/  NOP ;  /* 0x0000000000007918 */ /* 0x000fe20000000000 */
.L_x_15:
[----:B-123--:R-:W1:Y:S01]  /*0e60*/  LDCU UR4, c[0x0][0x36c] ;  /* 0x00006d80ff0477ac */ /* 0x00ee620008000800 */
[----:B------:R-:W-:Y:S01]  /*0e70*/  ISETP.NE.OR P3, PT, R0, 0x2, !P3 ;  /* 0x000000020000780c */ /* 0x000fe20005f65670 */
[----:B------:R-:W-:Y:S01]  /*0e80*/  NOP ;  /* 0x0000000000007918 */ /* 0x000fe20000000000 */
[----:B------:R-:W-:Y:S01]  /*0e90*/  LOP3.LUT R0, R85, 0x1f, RZ, 0xc0, !PT ;  /* 0x0000001f55007812 */ /* 0x000fe200078ec0ff */
[----:B------:R-:W-:Y:S02]  /*0ea0*/  UISETP.NE.AND UP4, UPT, UR17, URZ, UPT ;  /* 0x000000ff1100728c */ /* 0x000fe4000bf85270 */
[----:B-1----:R-:W-:-:S09]  /*0eb0*/  UISETP.EQ.U32.AND UP5, UPT, UR4, 0x1, UPT ;  /* 0x000000010400788c */ /* 0x002fd2000bfa2070 */
[----:B------:R-:W-:Y:S05]  /*0ec0*/  BRA.U !UP5, `(.L_x_16) ;  /* 0x000000010d087547 */ /* 0x000fea000b800000 */
[----:B----4-:R-:W-:Y:S01]  /*0ed0*/  UCGABAR_ARV ;  /* 0x00000000000079c7 */ /* 0x010fe20008000000 */
[----:B------:R-:W-:Y:S05]  /*0ee0*/  BRA `(.L_x_17) ;  /* 0x0000000000047947 */ /* 0x000fea0003800000 */
.L_x_16:
[----:B----4-:R-:W-:Y:S01]  /*0ef0*/  NOP ;  /* 0x0000000000007918 */ /* 0x010fe20000000000 */
.L_x_17:
[----:B------:R-:W1:Y:S01]  /*0f00*/  S2UR UR16, SR_CTAID.X ;  /* 0x00000000001079c3 */ /* 0x000e620000002500 */
[----:B------:R-:W-:-:S05]  /*0f10*/  CS2R.32 R77, SR_CgaSize ;  /* 0x00000000004d7805 */ /* 0x000fca0000008a00 */
[----:B------:R-:W-:-:S05]  /*0f20*/  IMAD R77, R77, -0xa0, RZ ;  /* 0xffffff604d4d7824 */ /* 0x000fca00078e02ff */
[----:B------:R-:W-:-:S14]  /*0f30*/  R2UR UR5, R77 ;  /* 0x000000004d0572ca */ /* 0x000fdc00000e0000 */
[----:B------:R-:W2:Y:S01]  /*0f40*/  LDCU UR5, c[0x0][UR5+0x2b0] ;  /* 0x00005600050577ac */ /* 0x000ea20008000800 */
[----:B------:R-:W-:-:S05]  /*0f50*/  CS2R.32 R77, SR_CgaSize ;  /* 0x00000000004d7805 */ /* 0x000fca0000008a00 */
[----:B------:R-:W-:-:S05]  /*0f60*/  IMAD R77, R77, -0xa0, RZ ;  /* 0xffffff604d4d7824 */ /* 0x000fca00078e02ff */
[----:B------:R-:W-:-:S14]  /*0f70*/  R2UR UR4, R77 ;  /* 0x000000004d0472ca */ /* 0x000fdc00000e0000 */
[----:B------:R-:W3:Y:S01]  /*0f80*/  LDCU UR4, c[0x0][UR4+0x2b4] ;  /* 0x00005680040477ac */ /* 0x000ee20008000800 */
[----:B------:R-:W4:Y:S01]  /*0f90*/  S2UR UR20, SR_CTAID.Y ;  /* 0x00000000001479c3 */ /* 0x000f220000002600 */
[----:B------:R-:W-:-:S05]  /*0fa0*/  CS2R.32 R77, SR_CgaSize ;  /* 0x00000000004d7805 */ /* 0x000fca0000008a00 */
[----:B------:R-:W-:-:S05]  /*0fb0*/  IMAD R77, R77, -0xa0, RZ ;  /* 0xffffff604d4d7824 */ /* 0x000fca00078e02ff */
[----:B------:R-:W-:-:S14]  /*0fc0*/  R2UR UR7, R77 ;  /* 0x000000004d0772ca */ /* 0x000fdc00000e0000 */
[----:B------:R-:W3:Y:S01]  /*0fd0*/  LDCU UR7, c[0x0][UR7+0x2a0] ;  /* 0x00005400070777ac */ /* 0x000ee20008000800 */
[----:B------:R-:W-:-:S05]  /*0fe0*/  CS2R.32 R77, SR_CgaSize ;  /* 0x00000000004d7805 */ /* 0x000fca0000008a00 */
[----:B------:R-:W-:-:S05]  /*0ff0*/  IMAD R77, R77, -0xa0, RZ ;  /* 0xffffff604d4d7824 */ /* 0x000fca00078e02ff */
[----:B------:R-:W-:-:S14]  /*1000*/  R2UR UR8, R77 ;  /* 0x000000004d0872ca */ /* 0x000fdc00000e0000 */
[----:B------:R-:W3:Y:S01]  /*1010*/  LDCU UR8, c[0x0][UR8+0x2a4] ;  /* 0x00005480080877ac */ /* 0x000ee20008000800 */
[----:B------:R-:W-:Y:S02]  /*1020*/  ULOP3.LUT UR47, UR45, 0x1, URZ, 0xc0, !UPT ;  /* 0x000000012d2f7892 */ /* 0x000fe4000f8ec0ff */
[----:B------:R-:W-:Y:S02]  /*1030*/  USHF.R.U32.HI UR32, URZ, 0x1, UR45 ;  /* 0x00000001ff207899 */ /* 0x000fe4000801162d */
[----:B------:R-:W-:Y:S02]  /*1040*/  UISETP.GT.U32.AND UP1, UPT, UR47, 0xffff, UPT ;  /* 0x0000ffff2f00788c */ /* 0x000fe4000bf24070 */
[----:B------:R-:W-:Y:S01]  /*1050*/  USHF.L.U32 UR28, UR45, 0xa, URZ ;  /* 0x0000000a2d1c7899 */ /* 0x000fe200080006ff */
[----:B-1----:R-:W-:Y:S01]  /*1060*/  I2FP.F32.U32 R3, UR16 ;  /* 0x0000001000037c45 */ /* 0x002fe20008201000 */
[----:B------:R-:W1:Y:S04]  /*1070*/  LDCU UR21, c[0x0][0xb24] ;  /* 0x00016480ff1577ac */ /* 0x000e680008000800 */
[----:B--2---:R-:W-:Y:S01]  /*1080*/  FMUL R3, R3, UR5 ;  /* 0x0000000503037c20 */ /* 0x004fe20008400000 */
[----:B------:R-:W2:Y:S01]  /*1090*/  LDCU UR42, c[0x0][0xb24] ;  /* 0x00016480ff2a77ac */ /* 0x000ea20008000800 */
[----:B----4-:R-:W-:Y:S01]  /*10a0*/  I2FP.F32.U32 R2, UR20 ;  /* 0x0000001400027c45 */ /* 0x010fe20008201000 */
[----:B------:R-:W4:Y:S03]  /*10b0*/  LDCU UR31, c[0x0][0xb30] ;  /* 0x00016600ff1f77ac */ /* 0x000f260008000800 */
[----:B------:R-:W1:Y:S01]  /*10c0*/  F2I.U32.TRUNC.NTZ R3, R3 ;  /* 0x0000000300037305 */ /* 0x000e62000020f000 */
[----:B---3--:R-:W-:Y:S01]  /*10d0*/  FMUL R2, R2, UR4 ;  /* 0x0000000402027c20 */ /* 0x008fe20008400000 */
[----:B------:R-:W-:-:S02]  /*10e0*/  ULOP3.LUT UR4, UR45, 0x2, URZ, 0xc0, !UPT ;  /* 0x000000022d047892 */ /* 0x000fc4000f8ec0ff */
[----:B------:R-:W-:Y:S02]  /*10f0*/  USHF.L.U32 UR29, UR45, 0xd, URZ ;  /* 0x0000000d2d1d7899 */ /* 0x000fe400080006ff */
[----:B------:R-:W-:Y:S02]  /*1100*/  UISETP.GT.U32.AND UP0, UPT, UR4, 0xffff, UPT ;  /* 0x0000ffff0400788c */ /* 0x000fe4000bf04070 */
[----:B------:R-:W3:Y:S01]  /*1110*/  F2I.U32.TRUNC.NTZ R2, R2 ;  /* 0x0000000200027305 */ /* 0x000ee2000020f000 */
[----:B------:R-:W-:Y:S01]  /*1120*/  UMOV UR34, 0x5 ;  /* 0x0000000500227882 */ /* 0x000fe20000000000 */
[----:B------:R-:W-:Y:S02]  /*1130*/  USEL UR27, UR47, 0xffff, !UP1 ;  /* 0x0000ffff2f1b7887 */ /* 0x000fe4000c800000 */
[----:B------:R-:W-:Y:S01]  /*1140*/  USEL UR26, UR4, 0xffff, !UP0 ;  /* 0x0000ffff041a7887 */ /* 0x000fe2000c000000 */
[----:B-1----:R-:W-:Y:S02]  /*1150*/  R2UR UR5, R3 ;  /* 0x00000000030572ca */ /* 0x002fe400000e0000 */
[----:B---3--:R-:W-:-:S02]  /*1160*/  R2UR UR6, R2 ;  /* 0x00000000020672ca */ /* 0x008fc400000e0000 */
[----:B------:R-:W-:-:S09]  /*1170*/  PRMT R2, RZ, 0x7610, R2 ;  /* 0x00007610ff027816 */ /* 0x000fd20000000002 */
[----:B------:R-:W-:-:S04]  /*1180*/  UIADD3 UR5, UPT, UPT, -UR5, URZ, URZ ;  /* 0x000000ff05057290 */ /* 0x000fc8000fffe1ff */
[----:B------:R-:W-:Y:S02]  /*1190*/  UIMAD UR5, UR7, UR5, UR16 ;  /* 0x00000005070572a4 */ /* 0x000fe4000f8e0210 */
[----:B------:R-:W-:-:S04]  /*11a0*/  UIADD3 UR4, UPT, UPT, -UR6, URZ, URZ ;  /* 0x000000ff06047290 */ /* 0x000fc8000fffe1ff */
[----:B------:R-:W-:Y:S01]  /*11b0*/  IMAD.U32 R77, RZ, RZ, UR5 ;  /* 0x00000005ff4d7e24 */ /* 0x000fe2000f8e00ff */
[----:B------:R-:W-:-:S06]  /*11c0*/  UIMAD UR4, UR8, UR4, UR20 ;  /* 0x00000004080472a4 */ /* 0x000fcc000f8e0214 */
[----:B------:R-:W-:Y:S01]  /*11d0*/  IMAD.U32 R76, RZ, RZ, UR4 ;  /* 0x00000004ff4c7e24 */ /* 0x000fe2000f8e00ff */
[----:B--2-4-:R-:W-:Y:S06]  /*11e0*/  BRA.U UP4, `(.L_x_18) ;  /* 0x0000000104447547 */ /* 0x014fec000b800000 */
[----:B------:R-:W-:Y:S02]  /*11f0*/  R2UR UR4, R76 ;  /* 0x000000004c0472ca */ /* 0x000fe400000e0000 */
[----:B------:R-:W-:-:S11]  /*1200*/  R2UR UR6, R77 ;  /* 0x000000004d0672ca */ /* 0x000fd600000e0000 */
[----:B------:R-:W-:Y:S02]  /*1210*/  UISETP.NE.AND UP0, UPT, UR4, URZ, UPT ;  /* 0x000000ff0400728c */ /* 0x000fe4000bf05270 */
[----:B------:R-:W-:Y:S02]  /*1220*/  UISETP.NE.AND UP1, UPT, UR4, 0x1, UPT ;  /* 0x000000010400788c */ /* 0x000fe4000bf25270 */
[----:B------:R-:W-:Y:S02]  /*1230*/  UISETP.NE.AND UP2, UPT, UR6, URZ, UP0 ;  /* 0x000000ff0600728c */ /* 0x000fe40008745270 */
[----:B------:R-:W-:Y:S02]  /*1240*/  USEL UR4, URZ, 0x2, UP0 ;  /* 0x00000002ff047887 */ /* 0x000fe40008000000 */
[----:B------:R-:W-:Y:S02]  /*1250*/  USEL UR8, URZ, 0x1, UP2 ;  /* 0x00000001ff087887 */ /* 0x000fe40009000000 */
[----:B------:R-:W-:-:S02]  /*1260*/  UISETP.NE.AND UP2, UPT, UR6, URZ, UPT ;  /* 0x000000ff0600728c */ /* 0x000fc4000bf45270 */
[----:B------:R-:W-:Y:S02]  /*1270*/  USEL UR5, URZ, 0x4, UP1 ;  /* 0x00000004ff057887 */ /* 0x000fe40008800000 */
[----:B------:R-:W-:Y:S02]  /*1280*/  UISETP.NE.AND UP0, UPT, UR6, 0x1, UPT ;  /* 0x000000010600788c */ /* 0x000fe4000bf05270 */
[----:B------:R-:W-:Y:S02]  /*1290*/  USEL UR6, URZ, 0x8, UP1 ;  /* 0x00000008ff067887 */ /* 0x000fe40008800000 */
[----:B------:R-:W-:Y:S02]  /*12a0*/  USEL UR7, UR5, 0x4, UP2 ;  /* 0x0000000405077887 */ /* 0x000fe40009000000 */
[----:B------:R-:W-:Y:S02]  /*12b0*/  USEL UR4, UR4, 0x2, UP0 ;  /* 0x0000000204047887 */ /* 0x000fe40008000000 */
[----:B------:R-:W-:-:S02]  /*12c0*/  USEL UR5, UR6, 0x8, UP0 ;  /* 0x0000000806057887 */ /* 0x000fc40008000000 */
[----:B------:R-:W-:-:S04]  /*12d0*/  UIADD3 UR4, UPT, UPT, UR4, UR7, UR8 ;  /* 0x0000000704047290 */ /* 0x000fc8000fffe008 */
[----:B------:R-:W-:-:S06]  /*12e0*/  UIADD3 UR4, UPT, UPT, UR4, UR5, URZ ;  /* 0x0000000504047290 */ /* 0x000fcc000fffe0ff */
[----:B------:R-:W-:-:S07]  /*12f0*/  IMAD.U32 R2, RZ, RZ, UR4 ;  /* 0x00000004ff027e24 */ /* 0x000fce000f8e00ff */
.L_x_18:
[----:B------:R-:W1:Y:S01]  /*1300*/  S2UR UR36, SR_CTAID.Z ;  /* 0x00000000002479c3 */ /* 0x000e620000002700 */
[----:B------:R-:W-:Y:S01]  /*1310*/  UISETP.GE.AND UP0, UPT, UR21, 0x1, UPT ;  /* 0x000000011500788c */ /* 0x000fe2000bf06270 */
[----:B------:R-:W-:-:S08]  /*1320*/  UMOV UR33, 0x3 ;  /* 0x0000000300217882 */ /* 0x000fd00000000000 */
[----:B------:R-:W-:Y:S05]  /*1330*/  BRA.U !UP0, `(.L_x_19) ;  /* 0x0000000108d47547 */ /* 0x000fea000b800000 */
[----:B------:R-:W2:Y:S01]  /*1340*/  LDCU.128 UR12, c[0x0][0xb10] ;  /* 0x00016200ff0c77ac */ /* 0x000ea20008000c00 */
[----:B------:R-:W3:Y:S01]  /*1350*/  LDCU UR6, c[0x0][0x370] ;  /* 0x00006e00ff0677ac */ /* 0x000ee20008000800 */
[----:B------:R-:W4:Y:S01]  /*1360*/  LDCU UR5, c[0x0][0x374] ;  /* 0x00006e80ff0577ac */ /* 0x000f220008000800 */
[----:B------:R-:W1:Y:S01]  /*1370*/  LDCU UR30, c[0x0][0xb0c] ;  /* 0x00016180ff1e77ac */ /* 0x000e620008000800 */
[----:B------:R-:W1:Y:S01]  /*1380*/  LDCU UR4, c[0x0][0xb20] ;  /* 0x00016400ff0477ac */ /* 0x000e620008000800 */
[----:B------:R-:W1:Y:S01]  /*1390*/  LDCU.64 UR8, c[0x0][0xb28] ;  /* 0x00016500ff0877ac */ /* 0x000e620008000a00 */
[----:B--2---:R-:W-:Y:S02]  /*13a0*/  UISETP.NE.AND UP0, UPT, UR14, 0x1, UPT ;  /* 0x000000010e00788c */ /* 0x004fe4000bf05270 */
[----:B----4-:R-:W-:Y:S02]  /*13b0*/  UIMAD.WIDE.U32 UR10, UR5, UR15, URZ ;  /* 0x0000000f050a72a5 */ /* 0x010fe4000f8e00ff */
[----:B---3--:R-:W-:-:S02]  /*13c0*/  UIMAD.WIDE.U32 UR22, UR6, UR12, URZ ;  /* 0x0000000c061672a5 */ /* 0x008fc4000f8e00ff */
[----:B-1----:R-:W-:Y:S02]  /*13d0*/  UISETP.NE.AND UP1, UPT, UR30, 0x1, UPT ;  /* 0x000000011e00788c */ /* 0x002fe4000bf25270 */
[----:B------:R-:W-:Y:S01]  /*13e0*/  UISETP.NE.AND UP2, UPT, UR21, 0x1, UPT ;  /* 0x000000011500788c */ /* 0x000fe2000bf45270 */
[----:B------:R-:W-:Y:S02]  /*13f0*/  UMOV UR10, UR11 ;  /* 0x0000000b000a7c82 */ /* 0x000fe40008000000 */
[----:B------:R-:W-:Y:S01]  /*1400*/  UMOV UR22, UR23 ;  /* 0x0000001700167c82 */ /* 0x000fe20008000000 */
[----:B------:R-:W-:Y:S02]  /*1410*/  @UP0 USHF.R.U32.HI UR5, URZ, UR4, UR10 ;  /* 0x00000004ff050299 */ /* 0x000fe4000801160a */
[----:B------:R-:W-:Y:S02]  /*1420*/  UIMAD.WIDE.U32 UR24, UR20, UR15, URZ ;  /* 0x0000000f141872a5 */ /* 0x000fe4000f8e00ff */
[----:B------:R-:W-:-:S02]  /*1430*/  UIMAD.WIDE.U32 UR10, UR5, UR8, URZ ;  /* 0x00000008050a72a5 */ /* 0x000fc4000f8e00ff */
[----:B------:R-:W-:Y:S02]  /*1440*/  @UP1 USHF.R.U32.HI UR6, URZ, UR13, UR22 ;  /* 0x0000000dff061299 */ /* 0x000fe40008011616 */
[----:B------:R-:W-:Y:S02]  /*1450*/  UIMAD.WIDE.U32 UR18, UR16, UR12, URZ ;  /* 0x0000000c101272a5 */ /* 0x000fe4000f8e00ff */
[----:B------:R-:W-:Y:S01]  /*1460*/  UIMAD.WIDE.U32 UR22, UR6, UR8, URZ ;  /* 0x00000008061672a5 */ /* 0x000fe2000f8e00ff */
[----:B------:R-:W-:Y:S01]  /*1470*/  UMOV UR24, UR25 ;  /* 0x0000001900187c82 */ /* 0x000fe20008000000 */
[----:B------:R-:W-:Y:S01]  /*1480*/  UMOV UR10, UR11 ;  /* 0x0000000b000a7c82 */ /* 0x000fe20008000000 */
[----:B------:R-:W-:Y:S02]  /*1490*/  USHF.R.U32.HI UR24, URZ, UR4, UR24 ;  /* 0x00000004ff187299 */ /* 0x000fe40008011618 */
[----:B------:R-:W-:Y:S02]  /*14a0*/  @UP2 USHF.R.U32.HI UR5, URZ, UR9, UR10 ;  /* 0x00000009ff052299 */ /* 0x000fe4000801160a */
[----:B------:R-:W-:Y:S01]  /*14b0*/  UMOV UR7, UR23 ;  /* 0x0000001700077c82 */ /* 0x000fe20008000000 */
[----:B------:R-:W-:Y:S01]  /*14c0*/  UMOV UR18, UR19 ;  /* 0x0000001300127c82 */ /* 0x000fe20008000000 */
[----:B------:R-:W-:-:S02]  /*14d0*/  @UP2 USHF.R.U32.HI UR6, URZ, UR9, UR7 ;  /* 0x00000009ff062299 */ /* 0x000fc40008011607 */
[----:B------:R-:W-:Y:S02]  /*14e0*/  USHF.R.U32.HI UR13, URZ, UR13, UR18 ;  /* 0x0000000dff0d7299 */ /* 0x000fe40008011612 */
[----:B------:R-:W-:Y:S02]  /*14f0*/  USEL UR4, UR20, UR24, !UP0 ;  /* 0x0000001814047287 */ /* 0x000fe4000c000000 */
[----:B------:R-:W-:Y:S02]  /*1500*/  UIMAD UR7, UR5, UR21, URZ ;  /* 0x00000015050772a4 */ /* 0x000fe4000f8e02ff */
[----:B------:R-:W-:Y:S02]  /*1510*/  USEL UR5, UR16, UR13, !UP1 ;  /* 0x0000000d10057287 */ /* 0x000fe4000c800000 */
[----:B------:R-:W-:Y:S02]  /*1520*/  UIMAD UR12, UR6, UR21, URZ ;  /* 0x00000015060c72a4 */ /* 0x000fe4000f8e02ff */
[----:B------:R-:W-:-:S02]  /*1530*/  UISETP.GE.AND UP0, UPT, UR4, UR7, UPT ;  /* 0x000000070400728c */ /* 0x000fc4000bf06270 */
[----:B------:R-:W-:Y:S02]  /*1540*/  UIMAD.WIDE.U32 UR10, UR4, UR8, URZ ;  /* 0x00000008040a72a5 */ /* 0x000fe4000f8e00ff */
[----:B------:R-:W-:Y:S02]  /*1550*/  UISETP.GE.OR UP0, UPT, UR5, UR12, UP0 ;  /* 0x0000000c0500728c */ /* 0x000fe40008706670 */
[----:B------:R-:W-:Y:S02]  /*1560*/  UIMAD.WIDE.U32 UR12, UR5, UR8, URZ ;  /* 0x00000008050c72a5 */ /* 0x000fe4000f8e00ff */
[----:B------:R-:W-:Y:S01]  /*1570*/  UIADD3 UR10, UPT, UPT, -UR4, URZ, URZ ;  /* 0x000000ff040a7290 */ /* 0x000fe2000fffe1ff */
[----:B------:R-:W-:Y:S01]  /*1580*/  UMOV UR8, UR11 ;  /* 0x0000000b00087c82 */ /* 0x000fe20008000000 */
[----:B------:R-:W-:Y:S02]  /*1590*/  UIADD3 UR11, UPT, UPT, -UR5, URZ, URZ ;  /* 0x000000ff050b7290 */ /* 0x000fe4000fffe1ff */
[----:B------:R-:W-:-:S03]  /*15a0*/  USHF.R.U32.HI UR8, URZ, UR9, UR8 ;  /* 0x00000009ff087299 */ /* 0x000fc60008011608 */
[----:B------:R-:W-:Y:S01]  /*15b0*/  @!UP0 UMOV UR7, UR13 ;  /* 0x0000000d00078c82 */ /* 0x000fe20008000000 */
[----:B------:R-:W-:Y:S02]  /*15c0*/  UIMAD UR20, UR14, UR10, UR20 ;  /* 0x0000000a0e1472a4 */ /* 0x000fe4000f8e0214 */
[----:B------:R-:W-:Y:S02]  /*15d0*/  USEL UR8, UR4, UR8, !UP2 ;  /* 0x0000000804087287 */ /* 0x000fe4000d000000 */
[----:B------:R-:W-:Y:S02]  /*15e0*/  @!UP0 USHF.R.U32.HI UR7, URZ, UR9, UR7 ;  /* 0x00000009ff078299 */ /* 0x000fe40008011607 */
[----:B------:R-:W-:Y:S02]  /*15f0*/  UIADD3 UR9, UPT, UPT, -UR8, URZ, URZ ;  /* 0x000000ff08097290 */ /* 0x000fe4000fffe1ff */
[----:B------:R-:W-:Y:S02]  /*1600*/  @!UP0 USEL UR7, UR5, UR7, !UP2 ;  /* 0x0000000705078287 */ /* 0x000fe4000d000000 */
[----:B------:R-:W-:-:S02]  /*1610*/  UIMAD UR9, UR21, UR9, UR4 ;  /* 0x00000009150972a4 */ /* 0x000fc4000f8e0204 */
[----:B------:R-:W-:Y:S02]  /*1620*/  @!UP0 UIADD3 UR8, UPT, UPT, UR8, -UR7, URZ ;  /* 0x8000000708088290 */ /* 0x000fe4000fffe0ff */
[----:B------:R-:W-:Y:S02]  /*1630*/  @!UP0 UIMAD UR6, UR9, UR6, UR7 ;  /* 0x00000006090682a4 */ /* 0x000fe4000f8e0207 */
[----:B------:R-:W-:Y:S02]  /*1640*/  @!UP0 UIMAD UR4, UR8, UR21, UR5 ;  /* 0x00000015080482a4 */ /* 0x000fe4000f8e0205 */
[----:B------:R-:W-:Y:S02]  /*1650*/  UIMAD UR16, UR30, UR11, UR16 ;  /* 0x0000000b1e1072a4 */ /* 0x000fe4000f8e0210 */
[----:B------:R-:W-:Y:S01]  /*1660*/  UIMAD UR20, UR4, UR14, UR20 ;  /* 0x0000000e041472a4 */ /* 0x000fe2000f8e0214 */
[----:B------:R-:W-:Y:S02]  /*1670*/  @!UP0 UMOV UR5, UR6 ;  /* 0x0000000600058c82 */ /* 0x000fe40008000000 */
[----:B------:R-:W-:-:S12]  /*1680*/  UIMAD UR16, UR5, UR30, UR16 ;  /* 0x0000001e051072a4 */ /* 0x000fd8000f8e0210 */
.L_x_19:
[----:B------:R-:W-:Y:S02]  /*1690*/  UISETP.NE.AND UP1, UPT, UR31, 0x1, UPT ;  /* 0x000000011f00788c */ /* 0x000fe4000bf25270 */
[----:B------:R-:W-:Y:S02]  /*16a0*/  ULOP3.LUT UR24, UR27, 0xffff, URZ, 0xc0, !UPT ;  /* 0x0000ffff1b187892 */ /* 0x000fe4000f8ec0ff */
[----:B------:R-:W-:Y:S02]  /*16b0*/  ULOP3.LUT UR21, UR26, 0xffff, URZ, 0xc0, !UPT ;  /* 0x0000ffff1a157892 */ /* 0x000fe4000f8ec0ff */
[----:B------:R-:W-:Y:S02]  /*16c0*/  UISETP.NE.AND UP0, UPT, UR17, 0x2, UPT ;  /* 0x000000021100788c */ /* 0x000fe4000bf05270 */
[----:B------:R-:W-:Y:S02]  /*16d0*/  ULOP3.LUT UR28, UR28, 0x800, URZ, 0xc0, !UPT ;  /* 0x000008001c1c7892 */ /* 0x000fe4000f8ec0ff */
[----:B------:R-:W-:-:S02]  /*16e0*/  ULOP3.LUT UR27, UR29, 0x2000, URZ, 0xc0, !UPT ;  /* 0x000020001d1b7892 */ /* 0x000fc4000f8ec0ff */
[----:B------:R-:W-:Y:S02]  /*16f0*/  USHF.L.U32 UR24, UR34, UR24, URZ ;  /* 0x0000001822187299 */ /* 0x000fe400080006ff */
[----:B------:R-:W-:Y:S01]  /*1700*/  USHF.L.U32 UR21, UR33, UR21, URZ ;  /* 0x0000001521157299 */ /* 0x000fe200080006ff */
[----:B------:R-:W-:Y:S11]  /*1710*/  BRA.U UP1, `(.L_x_20) ;  /* 0x0000000101447547 */ /* 0x000ff6000b800000 */
[----:B------:R-:W2:Y:S01]  /*1720*/  LDCU.128 UR8, c[0x0][0xb10] ;  /* 0x00016200ff0877ac */ /* 0x000ea20008000c00 */
[----:B------:R-:W3:Y:S01]  /*1730*/  LDCU UR12, c[0x0][0xb0c] ;  /* 0x00016180ff0c77ac */ /* 0x000ee20008000800 */
[----:B------:R-:W4:Y:S01]  /*1740*/  LDCU UR13, c[0x0][0xb20] ;  /* 0x00016400ff0d77ac */ /* 0x000f220008000800 */
[----:B--2---:R-:W-:Y:S02]  /*1750*/  UIMAD.WIDE.U32 UR6, UR16, UR8, URZ ;  /* 0x00000008100672a5 */ /* 0x004fe4000f8e00ff */
[----:B------:R-:W-:Y:S02]  /*1760*/  UIMAD.WIDE.U32 UR4, UR20, UR11, URZ ;  /* 0x0000000b140472a5 */ /* 0x000fe4000f8e00ff */
[----:B---3--:R-:W-:Y:S02]  /*1770*/  UISETP.NE.AND UP2, UPT, UR12, 0x1, UPT ;  /* 0x000000010c00788c */ /* 0x008fe4000bf45270 */
[----:B------:R-:W-:Y:S01]  /*1780*/  UISETP.NE.AND UP1, UPT, UR10, 0x1, UPT ;  /* 0x000000010a00788c */ /* 0x000fe2000bf25270 */
[----:B------:R-:W-:-:S02]  /*1790*/  UMOV UR6, UR7 ;  /* 0x0000000700067c82 */ /* 0x000fc40008000000 */
[----:B------:R-:W-:Y:S01]  /*17a0*/  UMOV UR4, UR5 ;  /* 0x0000000500047c82 */ /* 0x000fe20008000000 */
[----:B------:R-:W-:Y:S02]  /*17b0*/  USHF.R.U32.HI UR9, URZ, UR9, UR6 ;  /* 0x00000009ff097299 */ /* 0x000fe40008011606 */
[----:B----4-:R-:W-:Y:S02]  /*17c0*/  USHF.R.U32.HI UR4, URZ, UR13, UR4 ;  /* 0x0000000dff047299 */ /* 0x010fe40008011604 */
[----:B------:R-:W-:Y:S02]  /*17d0*/  USEL UR5, UR16, UR9, !UP2 ;  /* 0x0000000910057287 */ /* 0x000fe4000d000000 */
[----:B------:R-:W-:-:S04]  /*17e0*/  USEL UR4, UR20, UR4, !UP1 ;  /* 0x0000000414047287 */ /* 0x000fc8000c800000 */
[----:B------:R-:W-:Y:S02]  /*17f0*/  UIADD3 UR6, UPT, UPT, UR5, -UR4, URZ ;  /* 0x8000000405067290 */ /* 0x000fe4000fffe0ff */
[----:B------:R-:W-:Y:S02]  /*1800*/  UIADD3 UR4, UPT, UPT, -UR5, UR4, URZ ;  /* 0x0000000405047290 */ /* 0x000fe4000fffe1ff */
[----:B------:R-:W-:Y:S02]  /*1810*/  UIMAD UR20, UR6, UR10, UR20 ;  /* 0x0000000a061472a4 */ /* 0x000fe4000f8e0214 */
[----:B------:R-:W-:-:S12]  /*1820*/  UIMAD UR16, UR4, UR12, UR16 ;  /* 0x0000000c041072a4 */ /* 0x000fd8000f8e0210 */
.L_x_20:
[----:B------:R-:W-:Y:S05]  /*1830*/  BRA.U !UP5, `(.L_x_21) ;  /* 0x000000010d0c7547 */ /* 0x000fea000b800000 */
[----:B------:R-:W-:Y:S01]  /*1840*/  UCGABAR_WAIT ;  /* 0x0000000000007dc7 */ /* 0x000fe20008000000 */
[----:B------:R-:W-:Y:S01]  /*1850*/  CCTL.IVALL ;  /* 0x00000000ff00798f */ /* 0x000fe20002000000 */
[----:B------:R-:W-:Y:S05]  /*1860*/  BRA `(.L_x_22) ;  /* 0x0000000000047947 */ /* 0x000fea0003800000 */
.L_x_21:
[----:B------:R-:W-:Y:S06]  /*1870*/  BAR.SYNC.DEFER_BLOCKING 0x0 ;  /* 0x0000000000007b1d */ /* 0x000fec0000010000 */
.L_x_22:
[----:B------:R-:W-:Y:S05]  /*1880*/  BRA.U UP0, `(.L_x_23) ;  /* 0x0000001500ac7547 */ /* 0x000fea000b800000 */
[----:B------:R-:W2:Y:S01]  /*1890*/  LDCU UR6, c[0x0][0x38c] ;  /* 0x00007180ff0677ac */ /* 0x000ea20008000800 */
[----:B------:R-:W-:Y:S01]  /*18a0*/  PLOP3.LUT P1, PT, PT, PT, UP3, 0x80, 0x8 ;  /* 0x000000000008781c */ /* 0x000fe20003f2f038 */
[----:B------:R-:W-:Y:S01]  /*18b0*/  IMAD.MOV.U32 R12, RZ, RZ, 0x1 ;  /* 0x00000001ff0c7424 */ /* 0x000fe200078e00ff */
[----:B------:R-:W-:Y:S01]  /*18c0*/  ISETP.EQ.OR P2, PT, R0, RZ, P3 ;  /* 0x000000ff0000720c */ /* 0x000fe20001f42670 */
[----:B------:R-:W-:Y:S01]  /*18d0*/  UISETP.NE.AND UP1, UPT, UR17, URZ, UPT ;  /* 0x000000ff1100728c */ /* 0x000fe2000bf25270 */
[----:B------:R-:W-:Y:S02]  /*18e0*/  PLOP3.LUT P1, PT, P1, PT, PT, 0x8, 0x80 ;  /* 0x000000000080781c */ /* 0x000fe40000f2e170 */
[----:B------:R-:W-:Y:S01]  /*18f0*/  CS2R R10, SRZ ;  /* 0x00000000000a7805 */ /* 0x000fe2000001ff00 */
[----:B------:R-:W-:Y:S01]  /*1900*/  IMAD.MOV.U32 R9, RZ, RZ, RZ ;  /* 0x000000ffff097224 */ /* 0x000fe200078e00ff */
[----:B------:R-:W3:Y:S01]  /*1910*/  LDCU UR40, c[0x0][0x370] ;  /* 0x00006e00ff2877ac */ /* 0x000ee20008000800 */
[----:B------:R-:W-:Y:S01]  /*1920*/  IMAD.MOV.U32 R8, RZ, RZ, 0x1 ;  /* 0x00000001ff087424 */ /* 0x000fe200078e00ff */
[----:B------:R-:W-:Y:S01]  /*1930*/  USEL UR26, UR46, 0x2, UP1 ;  /* 0x000000022e1a7887 */ /* 0x000fe20008800000 */
[----:B------:R-:W4:Y:S01]  /*1940*/  LDCU.64 UR30, c[0x0][0x348] ;  /* 0x00006900ff1e77ac */ /* 0x000f220008000a00 */
[----:B--2---:R-:W-:-:S02]  /*1950*/  UIADD3 UR5, UPT, UPT, UR6, 0x3f, URZ ;  /* 0x0000003f06057890 */ /* 0x004fc4000fffe0ff */
[----:B------:R-:W-:Y:S02]  /*1960*/  UIADD3 UR48, UPT, UPT, UR6, 0x7e, URZ ;  /* 0x0000007e06307890 */ /* 0x000fe4000fffe0ff */
[----:B------:R-:W-:Y:S01]  /*1970*/  USHF.R.S32.HI UR4, URZ, 0x1f, UR5 ;  /* 0x0000001fff047899 */ /* 0x000fe20008011405 */
[----:B------:R-:W2:Y:S03]  /*1980*/  LDCU UR39, c[0x0][0x374] ;  /* 0x00006e80ff2777ac */ /* 0x000ea60008000800 */
[----:B------:R-:W-:Y:S02]  /*1990*/  ULEA.HI UR4, UR4, UR5, URZ, 0x6 ;  /* 0x0000000504047291 */ /* 0x000fe4000f8f30ff */
[----:B------:R-:W-:Y:S02]  /*19a0*/  USHF.L.U32 UR5, UR32, 0x5, URZ ;  /* 0x0000000520057899 */ /* 0x000fe400080006ff */
[----:B------:R-:W-:-:S02]  /*19b0*/  USHF.R.S32.HI UR43, URZ, 0x6, UR4 ;  /* 0x00000006ff2b7899 */ /* 0x000fc40008011404 */
[----:B------:R-:W-:Y:S02]  /*19c0*/  UIADD3 UR4, UPT, UPT, UR6, -0x1, URZ ;  /* 0xffffffff06047890 */ /* 0x000fe4000fffe0ff */
[----:B------:R-:W-:Y:S02]  /*19d0*/  UISETP.LT.U32.AND UP0, UPT, UR43, 0xa, UPT ;  /* 0x0000000a2b00788c */ /* 0x000fe4000bf01070 */
[----:B------:R-:W-:Y:S02]  /*19e0*/  UISETP.GE.U32.AND UP2, UPT, UR4, -0x7f, UPT ;  /* 0xffffff810400788c */ /* 0x000fe4000bf46070 */
[----:B------:R-:W-:Y:S02]  /*19f0*/  USEL UR41, UR43, 0xa, UP0 ;  /* 0x0000000a2b297887 */ /* 0x000fe40008000000 */
[----:B------:R-:W-:Y:S02]  /*1a00*/  ULOP3.LUT UR44, UR5, 0x20, URZ, 0xe2, !UPT ;  /* 0x00000020052c7892 */ /* 0x000fe4000f8ee2ff */
[----:B------:R-:W-:-:S02]  /*1a10*/  UIADD3 UR25, UPT, UPT, UR41, -0x1, URZ ;  /* 0xffffffff29197890 */ /* 0x000fc4000fffe0ff */
[----:B------:R-:W-:Y:S01]  /*1a20*/  UIADD3 UR46, UPT, UPT, UR43, -UR41, URZ ;  /* 0x800000292b2e7290 */ /* 0x000fe2000fffe0ff */
[----:B------:R-:W-:Y:S02]  /*1a30*/  UMOV UR5, URZ ;  /* 0x000000ff00057c82 */ /* 0x000fe40008000000 */
[----:B------:R-:W-:-:S04]  /*1a40*/  @UP2 UIADD3 UR25, UPT, UPT, UR41, URZ, URZ ;  /* 0x000000ff29192290 */ /* 0x000fc8000fffe0ff */
[----:B--234-:R-:W-:-:S12]  /*1a50*/  UIADD3 UR25, UPT, UPT, UR25, 0x1, URZ ;  /* 0x0000000119197890 */ /* 0x01cfd8000fffe0ff */
.L_x_43:
[----:B------:R-:W-:Y:S01]  /*1a60*/  UISETP.NE.AND UP0, UPT, UR45, URZ, UPT ;  /* 0x000000ff2d00728c */ /* 0x000fe2000bf05270 */
[----:B------:R-:W2:Y:S08]  /*1a70*/  S2UR UR45, SR_CgaCtaId ;  /* 0x00000000002d79c3 */ /* 0x000eb00000008800 */
[----:B------:R-:W-:Y:S05]  /*1a80*/  BRA.U UP0, `(.L_x_24) ;  /* 0x0000000100347547 */ /* 0x000fea000b800000 */
[----:B------:R-:W3:Y:S01]  /*1a90*/  S2R R0, SR_CgaCtaId ;  /* 0x0000000000007919 */ /* 0x000ee20000008800 */
[----:B------:R-:W-:-:S04]  /*1aa0*/  MOV R2, 0x400 ;  /* 0x0000040000027802 */ /* 0x000fc80000000f00 */
[----:B---3--:R-:W-:Y:S02]  /*1ab0*/  LEA R0, R0, R2, 0x18 ;  /* 0x0000000200007211 */ /* 0x008fe400078ec0ff */
[----:B------:R-:W-:-:S03]  /*1ac0*/  SHF.L.U32 R2, R8, 0x1f, RZ ;  /* 0x0000001f08027819 */ /* 0x000fc600000006ff */
[----:B------:R-:W-:-:S04]  /*1ad0*/  IMAD R0, R9, 0x8, R0 ;  /* 0x0000000809007824 */ /* 0x000fc800078e0200 */
[----:B------:R-:W3:Y:S02]  /*1ae0*/  SYNCS.PHASECHK.TRANS64.TRYWAIT P0, [R0+URZ+0x160], R2 ;  /* 0x00016002000075a7 */ /* 0x000ee400080011ff */
[----:B---3--:R-:W-:Y:S05]  /*1af0*/  @!P0 BRA `(.L_x_25) ;  /* 0x0000008000548947 */ /* 0x008fea0003800000 */
.L_x_139:
[----:B------:R-:W-:Y:S01]  /*1b00*/  VIADD R9, R9, 0x1 ;  /* 0x0000000109097836 */ /* 0x000fe20000000000 */
[----:B------:R3:W-:Y:S04]  /*1b10*/  SYNCS.ARRIVE.TRANS64.A1T0 RZ, [R0+URZ+0x150], RZ ;  /* 0x000150ff00ff79a7 */ /* 0x0007e800081000ff */
[----:B------:R-:W-:-:S04]  /*1b20*/  ISETP.NE.AND P0, PT, R9, 0x2, PT ;  /* 0x000000020900780c */ /* 0x000fc80003f05270 */
[----:B------:R-:W-:Y:S02]  /*1b30*/  SEL R9, R9, RZ, P0 ;  /* 0x000000ff09097207 */ /* 0x000fe40000000000 */
[----:B---3--:R-:W-:-:S04]  /*1b40*/  SEL R0, RZ, 0x1, P0 ;  /* 0x00000001ff007807 */ /* 0x008fc80000000000 */
[----:B------:R-:W-:-:S07]  /*1b50*/  LOP3.LUT R8, R8, R0, RZ, 0x3c, !PT ;  /* 0x0000000008087212 */ /* 0x000fce00078e3cff */
.L_x_24:
[----:B------:R-:W-:Y:S01]  /*1b60*/  UMOV UR6, 0x400 ;  /* 0x0000040000067882 */ /* 0x000fe20000000000 */
[----:B------:R-:W-:Y:S01]  /*1b70*/  SHF.L.U32 R0, R12, 0x1f, RZ ;  /* 0x0000001f0c007819 */ /* 0x000fe200000006ff */
[----:B--2---:R-:W-:Y:S02]  /*1b80*/  ULEA UR6, UR45, UR6, 0x18 ;  /* 0x000000062d067291 */ /* 0x004fe4000f8ec0ff */
[----:B------:R-:W-:Y:S02]  /*1b90*/  UISETP.GE.U32.AND UP0, UPT, UR48, 0x7f, UPT ;  /* 0x0000007f3000788c */ /* 0x000fe4000bf06070 */
[----:B------:R-:W-:Y:S02]  /*1ba0*/  ULEA UR4, UR5, UR6, 0x3 ;  /* 0x0000000605047291 */ /* 0x000fe4000f8e18ff */
[----:B------:R-:W-:Y:S02]  /*1bb0*/  ULEA UR11, UR20, UR47, 0x1 ;  /* 0x0000002f140b7291 */ /* 0x000fe4000f8e08ff */
[----:B------:R-:W-:-:S02]  /*1bc0*/  ULEA UR35, UR16, UR44, 0x6 ;  /* 0x0000002c10237291 */ /* 0x000fc4000f8e30ff */
[----:B------:R-:W-:Y:S01]  /*1bd0*/  USHF.L.U32 UR11, UR11, 0x7, URZ ;  /* 0x000000070b0b7899 */ /* 0x000fe200080006ff */
[----:B------:R-:W-:Y:S02]  /*1be0*/  UMOV UR13, URZ ;  /* 0x000000ff000d7c82 */ /* 0x000fe40008000000 */
[----:B------:R2:W3:Y:S01]  /*1bf0*/  SYNCS.PHASECHK.TRANS64.TRYWAIT P0, [UR4+0x50], R0 ;  /* 0x00005000ff0075a7 */ /* 0x0004e20008001104 */
[----:B------:R-:W-:Y:S08]  /*1c00*/  BRA.U !UP0, `(.L_x_26) ;  /* 0x0000000108c07547 */ /* 0x000ff0000b800000 */
[----:B------:R-:W-:Y:S01]  /*1c10*/  UMOV UR7, URZ ;  /* 0x000000ff00077c82 */ /* 0x000fe20008000000 */
[----:B------:R-:W-:-:S05]  /*1c20*/  UMOV UR4, UR5 ;  /* 0x0000000500047c82 */ /* 0x000fca0008000000 */
.L_x_32:
[----:B------:R-:W-:Y:S01]  /*1c30*/  ULEA UR33, UR4, UR6, 0x3 ;  /* 0x0000000604217291 */ /* 0x000fe2000f8e18ff */
[----:B------:R-:W-:Y:S01]  /*1c40*/  @!P3 MOV R2, 0x5000 ;  /* 0x000050000002b802 */ /* 0x000fe20000000f00 */
[----:B-1-3--:R-:W-:Y:S10]  /*1c50*/  @P0 BRA `(.L_x_27) ;  /* 0x00000000000c0947 */ /* 0x00aff40003800000 */
[----:B------:R-:W-:-:S04]  /*1c60*/  SHF.L.U32 R3, R12, 0x1f, RZ ;  /* 0x0000001f0c037819 */ /* 0x000fc800000006ff */
[----:B------:R-:W3:Y:S02]  /*1c70*/  SYNCS.PHASECHK.TRANS64.TRYWAIT P0, [UR33+0x50], R3 ;  /* 0x00005003ff0075a7 */ /* 0x000ee40008001121 */
[----:B---3--:R-:W-:Y:S05]  /*1c80*/  @!P0 BRA `(.L_x_28) ;  /* 0x0000008000048947 */ /* 0x008fea0003800000 */
.L_x_27:
[----:B------:R3:W-:Y:S01]  /*1c90*/  @!P3 SYNCS.ARRIVE.TRANS64 RZ, [UR33], R2 ;  /* 0x00000002ffffb9a7 */ /* 0x0007e20008000021 */
[----:B------:R-:W-:-:S04]  /*1ca0*/  ULOP3.LUT UR5, UR26, 0x2, URZ, 0xfc, !UPT ;  /* 0x000000021a057892 */ /* 0x000fc8000f8efcff */
[----:B------:R-:W-:-:S09]  /*1cb0*/  UISETP.NE.AND UP0, UPT, UR5, 0x2, UPT ;  /* 0x000000020500788c */ /* 0x000fd2000bf05270 */
[----:B------:R-:W-:Y:S05]  /*1cc0*/  BRA.U UP0, `(.L_x_29) ;  /* 0x0000000100047547 */ /* 0x000fea000b800000 */
[----:B-1----:R-:W-:Y:S05]  /*1cd0*/  BPT.TRAP 0x1 ;  /* 0x000000040000795c */ /* 0x002fea0000300000 */
.L_x_29:
[----:B------:R-:W-:Y:S04]  /*1ce0*/  BSSY.RECONVERGENT B0, `(.L_x_30) ;  /* 0x0000003000007945 */ /* 0x000fe80003800200 */
[----:B------:R-:W-:Y:S05]  /*1cf0*/  @P2 BRA `(.L_x_31) ;  /* 0x0000000000042947 */ /* 0x000fea0003800000 */
[----:B-1----:R-:W-:Y:S05]  /*1d00*/  BPT.TRAP 0x1 ;  /* 0x000000040000795c */ /* 0x002fea0000300000 */
.L_x_31:
[----:B-1----:R-:W-:Y:S05]  /*1d10*/  BSYNC.RECONVERGENT B0 ;  /* 0x0000000000007941 */ /* 0x002fea0003800200 */
.L_x_30:
[----:B------:R-:W-:Y:S02]  /*1d20*/  UIADD3 UR5, UPT, UPT, UR4, 0x1, URZ ;  /* 0x0000000104057890 */ /* 0x000fe4000fffe0ff */
[----:B------:R-:W-:Y:S02]  /*1d30*/  USHF.L.U32 UR34, UR7, 0x6, URZ ;  /* 0x0000000607227899 */ /* 0x000fe400080006ff */
[----:B------:R-:W-:Y:S02]  /*1d40*/  UISETP.NE.AND UP0, UPT, UR5, 0xa, UPT ;  /* 0x0000000a0500788c */ /* 0x000fe4000bf05270 */
[----:B------:R-:W-:Y:S02]  /*1d50*/  UIADD3 UR7, UPT, UPT, UR7, 0x1, URZ ;  /* 0x0000000107077890 */ /* 0x000fe4000fffe0ff */
[----:B------:R-:W-:Y:S02]  /*1d60*/  USEL UR9, URZ, 0x1, UP0 ;  /* 0x00000001ff097887 */ /* 0x000fe40008000000 */
[----:B------:R-:W-:-:S02]  /*1d70*/  USEL UR5, UR5, URZ, UP0 ;  /* 0x000000ff05057287 */ /* 0x000fc40008000000 */
[----:B------:R-:W-:Y:S02]  /*1d80*/  UIADD3 UR14, UP0, UPT, UR30, 0x180, URZ ;  /* 0x000001801e0e7890 */ /* 0x000fe4000ff1e0ff */
[----:B------:R-:W-:Y:S01]  /*1d90*/  ULEA UR8, UR5, UR6, 0x3 ;  /* 0x0000000605087291 */ /* 0x000fe2000f8e18ff */
[----:B------:R-:W-:Y:S01]  /*1da0*/  LOP3.LUT R12, R12, UR9, RZ, 0x3c, !PT ;  /* 0x000000090c0c7c12 */ /* 0x000fe2000f8e3cff */
[----:B------:R-:W-:Y:S02]  /*1db0*/  ULEA UR32, UR4, UR28, 0xc ;  /* 0x0000001c04207291 */ /* 0x000fe4000f8e60ff */
[----:B------:R-:W-:Y:S01]  /*1dc0*/  UIADD3 UR16, UP1, UPT, UR30, 0x80, URZ ;  /* 0x000000801e107890 */ /* 0x000fe2000ff3e0ff */
[----:B--2---:R-:W-:Y:S01]  /*1dd0*/  SHF.L.U32 R0, R12, 0x1f, RZ ;  /* 0x0000001f0c007819 */ /* 0x004fe200000006ff */
[----:B------:R-:W-:Y:S02]  /*1de0*/  UIADD3.X UR15, UPT, UPT, URZ, UR31, URZ, UP0, !UPT ;  /* 0x0000001fff0f7290 */ /* 0x000fe400087fe4ff */
[----:B------:R-:W-:Y:S01]  /*1df0*/  UISETP.NE.AND UP0, UPT, UR7, UR25, UPT ;  /* 0x000000190700728c */ /* 0x000fe2000bf05270 */
[----:B------:R4:W1:Y:S01]  /*1e00*/  SYNCS.PHASECHK.TRANS64.TRYWAIT P0, [UR8+0x50], R0 ;  /* 0x00005000ff0075a7 */ /* 0x0008620008001108 */
[----:B------:R-:W-:-:S02]  /*1e10*/  ULEA UR8, UR4, UR27, 0xe ;  /* 0x0000001b04087291 */ /* 0x000fc4000f8e70ff */
[----:B------:R-:W-:Y:S02]  /*1e20*/  UIADD3.X UR17, UPT, UPT, URZ, UR31, URZ, UP1, !UPT ;  /* 0x0000001fff117290 */ /* 0x000fe40008ffe4ff */
[----:B------:R-:W-:Y:S02]  /*1e30*/  UIADD3 UR32, UPT, UPT, UR6, 0x6400, UR32 ;  /* 0x0000640006207890 */ /* 0x000fe4000fffe020 */
[----:B------:R-:W-:Y:S02]  /*1e40*/  UPRMT UR13, URZ, 0x5410, UR24 ;  /* 0x00005410ff0d7896 */ /* 0x000fe40008000018 */
[----:B------:R-:W-:Y:S02]  /*1e50*/  UIADD3 UR8, UPT, UPT, UR6, 0x10400, UR8 ;  /* 0x0001040006087890 */ /* 0x000fe4000fffe008 */
[----:B------:R-:W-:Y:S01]  /*1e60*/  UPRMT UR4, URZ, 0x5410, UR21 ;  /* 0x00005410ff047896 */ /* 0x000fe20008000015 */
[----:B------:R-:W-:Y:S01]  /*1e70*/  UMOV UR18, 0x0 ;  /* 0x0000000000127882 */ /* 0x000fe20000000000 */
[----:B------:R-:W-:Y:S01]  /*1e80*/  UMOV UR19, 0x10000000 ;  /* 0x1000000000137882 */ /* 0x000fe20000000000 */
[----:B------:R-:W-:Y:S01]  /*1e90*/  UMOV UR12, UR36 ;  /* 0x00000024000c7c82 */ /* 0x000fe20008000000 */
[----:B------:R-:W-:Y:S01]  /*1ea0*/  UMOV UR9, UR33 ;  /* 0x0000002100097c82 */ /* 0x000fe20008000000 */
[----:B------:R-:W-:Y:S01]  /*1eb0*/  UMOV UR10, UR34 ;  /* 0x00000022000a7c82 */ /* 0x000fe20008000000 */
[----:B------:R2:W-:Y:S03]  /*1ec0*/  UTMALDG.3D.MULTICAST [UR32], [UR16], UR13, desc[UR18] ;  /* 0x00001220100073b4 */ /* 0x0005e6000801180d */
[----:B------:R3:W-:Y:S01]  /*1ed0*/  UTMALDG.3D.MULTICAST [UR8], [UR14], UR4, desc[UR18] ;  /* 0x000012080e0073b4 */ /* 0x0007e20008011804 */
[----:B--2---:R-:W-:Y:S01]  /*1ee0*/  UMOV UR13, UR25 ;  /* 0x00000019000d7c82 */ /* 0x004fe20008000000 */
[----:B---3--:R-:W-:Y:S01]  /*1ef0*/  UMOV UR4, UR5 ;  /* 0x0000000500047c82 */ /* 0x008fe20008000000 */
[----:B----4-:R-:W-:Y:S05]  /*1f00*/  BRA.U UP0, `(.L_x_32) ;  /* 0xfffffffd00487547 */ /* 0x010fea000b83ffff */
.L_x_26:
[----:B------:R-:W-:Y:S01]  /*1f10*/  ULEA UR4, UR5, UR6, 0x3 ;  /* 0x0000000605047291 */ /* 0x000fe2000f8e18ff */
[----:B--2---:R-:W-:Y:S01]  /*1f20*/  SHF.L.U32 R0, R12, 0x1f, RZ ;  /* 0x0000001f0c007819 */ /* 0x004fe200000006ff */
[----:B------:R-:W-:Y:S01]  /*1f30*/  @!P1 SYNCS.ARRIVE.TRANS64.A1T0 RZ, [UR6+0xe8], RZ ;  /* 0x0000e8ffffff99a7 */ /* 0x000fe20008100006 */
[----:B------:R-:W-:-:S06]  /*1f40*/  UISETP.GT.AND UP0, UPT, UR43, UR41, UPT ;  /* 0x000000292b00728c */ /* 0x000fcc000bf04270 */
[----:B-1-3--:R1:W2:Y:S03]  /*1f50*/  SYNCS.PHASECHK.TRANS64.TRYWAIT P0, [UR4+0x50], R0 ;  /* 0x00005000ff0075a7 */ /* 0x00a2a60008001104 */
[----:B------:R-:W-:Y:S05]  /*1f60*/  BRA.U !UP0, `(.L_x_33) ;  /* 0x0000000108c47547 */ /* 0x000fea000b800000 */
[----:B------:R-:W-:Y:S01]  /*1f70*/  UIADD3 UR29, UPT, UPT, UR46, UR13, URZ ;  /* 0x0000000d2e1d7290 */ /* 0x000fe2000fffe0ff */
[----:B------:R-:W-:-:S11]  /*1f80*/  UMOV UR4, UR5 ;  /* 0x0000000500047c82 */ /* 0x000fd60008000000 */
.L_x_39:
[----:B------:R-:W-:Y:S01]  /*1f90*/  ULEA UR17, UR4, UR6, 0x3 ;  /* 0x0000000604117291 */ /* 0x000fe2000f8e18ff */
[----:B--2---:R-:W-:Y:S01]  /*1fa0*/  @!P3 MOV R2, 0x5000 ;  /* 0x000050000002b802 */ /* 0x004fe20000000f00 */
[----:B--2-4-:R-:W-:Y:S10]  /*1fb0*/  @P0 BRA `(.L_x_34) ;  /* 0x00000000000c0947 */ /* 0x014ff40003800000 */
[----:B------:R-:W-:-:S04]  /*1fc0*/  SHF.L.U32 R3, R12, 0x1f, RZ ;  /* 0x0000001f0c037819 */ /* 0x000fc800000006ff */
[----:B------:R-:W2:Y:S02]  /*1fd0*/  SYNCS.PHASECHK.TRANS64.TRYWAIT P0, [UR17+0x50], R3 ;  /* 0x00005003ff0075a7 */ /* 0x000ea40008001111 */
[----:B--2---:R-:W-:Y:S05]  /*1fe0*/  @!P0 BRA `(.L_x_35) ;  /* 0x0000007c00448947 */ /* 0x004fea0003800000 */
.L_x_34:
[----:B------:R2:W-:Y:S01]  /*1ff0*/  @!P3 SYNCS.ARRIVE.TRANS64 RZ, [UR17], R2 ;  /* 0x00000002ffffb9a7 */ /* 0x0005e20008000011 */
[----:B------:R-:W-:-:S04]  /*2000*/  ULOP3.LUT UR5, UR26, 0x2, URZ, 0xfc, !UPT ;  /* 0x000000021a057892 */ /* 0x000fc8000f8efcff */
[----:B------:R-:W-:-:S09]  /*2010*/  UISETP.NE.AND UP0, UPT, UR5, 0x2, UPT ;  /* 0x000000020500788c */ /* 0x000fd2000bf05270 */
[----:B------:R-:W-:Y:S05]  /*2020*/  BRA.U UP0, `(.L_x_36) ;  /* 0x0000000100047547 */ /* 0x000fea000b800000 */
[----:B------:R-:W-:Y:S05]  /*2030*/  BPT.TRAP 0x1 ;  /* 0x000000040000795c */ /* 0x000fea0000300000 */
.L_x_36:
[----:B------:R-:W-:Y:S04]  /*2040*/  BSSY.RECONVERGENT B0, `(.L_x_37) ;  /* 0x0000003000007945 */ /* 0x000fe80003800200 */
[----:B------:R-:W-:Y:S05]  /*2050*/  @P2 BRA `(.L_x_38) ;  /* 0x0000000000042947 */ /* 0x000fea0003800000 */
[----:B------:R-:W-:Y:S05]  /*2060*/  BPT.TRAP 0x1 ;  /* 0x000000040000795c */ /* 0x000fea0000300000 */
.L_x_38:
[----:B------:R-:W-:Y:S05]  /*2070*/  BSYNC.RECONVERGENT B0 ;  /* 0x0000000000007941 */ /* 0x000fea0003800200 */
.L_x_37:
        /* <DEDUP_REMOVED lines=11> */
[----:B-1----:R-:W-:Y:S01]  /*2130*/  SHF.L.U32 R0, R12, 0x1f, RZ ;  /* 0x0000001f0c007819 */ /* 0x002fe200000006ff */
[----:B------:R-:W-:Y:S02]  /*2140*/  UIADD3.X UR15, UPT, UPT, URZ, UR31, URZ, UP0, !UPT ;  /* 0x0000001fff0f7290 */ /* 0x000fe400087fe4ff */
[----:B------:R-:W-:Y:S01]  /*2150*/  ULEA UR8, UR4, UR27, 0xe ;  /* 0x0000001b04087291 */ /* 0x000fe2000f8e70ff */
[----:B------:R3:W4:Y:S01]  /*2160*/  SYNCS.PHASECHK.TRANS64.TRYWAIT P0, [UR7+0x50], R0 ;  /* 0x00005000ff0075a7 */ /* 0x0007220008001107 */
[----:B------:R-:W-:-:S02]  /*2170*/  UISETP.NE.AND UP0, UPT, UR13, UR29, UPT ;  /* 0x0000001d0d00728c */ /* 0x000fc4000bf05270 */
[----:B------:R-:W-:Y:S02]  /*2180*/  UIADD3 UR16, UPT, UPT, UR6, 0x6400, UR16 ;  /* 0x0000640006107890 */ /* 0x000fe4000fffe010 */
[----:B------:R-:W-:Y:S02]  /*2190*/  UIADD3.X UR23, UPT, UPT, URZ, UR31, URZ, UP1, !UPT ;  /* 0x0000001fff177290 */ /* 0x000fe40008ffe4ff */
        /* <DEDUP_REMOVED lines=8> */
[----:B------:R-:W-:Y:S01]  /*2220*/  UMOV UR9, UR17 ;  /* 0x0000001100097c82 */ /* 0x000fe20008000000 */
[----:B------:R-:W-:Y:S01]  /*2230*/  UMOV UR10, UR18 ;  /* 0x00000012000a7c82 */ /* 0x000fe20008000000 */
[----:B------:R-:W-:Y:S01]  /*2240*/  UTMALDG.3D.MULTICAST [UR16], [UR22], UR7, desc[UR32] ;  /* 0x00002010160073b4 */ /* 0x000fe20008011807 */
[----:B------:R1:W-:Y:S02]  /*2250*/  UTMALDG.3D.MULTICAST [UR8], [UR14], UR4, desc[UR32] ;  /* 0x000020080e0073b4 */ /* 0x0003e40008011804 */
[----:B-1----:R-:W-:Y:S01]  /*2260*/  UMOV UR4, UR5 ;  /* 0x0000000500047c82 */ /* 0x002fe20008000000 */
[----:B---3--:R-:W-:Y:S05]  /*2270*/  BRA.U UP0, `(.L_x_39) ;  /* 0xfffffffd00447547 */ /* 0x008fea000b83ffff */
.L_x_33:
[C---:B------:R-:W-:Y:S01]  /*2280*/  LEA R3, R11.reuse, UR6, 0x3 ;  /* 0x000000060b037c11 */ /* 0x040fe2000f8e18ff */
[----:B------:R-:W-:Y:S01]  /*2290*/  NOP ;  /* 0x0000000000007918 */ /* 0x000fe20000000000 */
[----:B-1----:R-:W-:Y:S02]  /*22a0*/  SHF.L.U32 R0, R10, 0x1f, RZ ;  /* 0x0000001f0a007819 */ /* 0x002fe400000006ff */
[----:B------:R-:W-:Y:S02]  /*22b0*/  LEA R4, R11, UR6, 0x4 ;  /* 0x000000060b047c11 */ /* 0x000fe4000f8e20ff */
[----:B--2-4-:R-:W1:Y:S02]  /*22c0*/  SYNCS.PHASECHK.TRANS64.TRYWAIT P0, [R3+URZ+0xf0], R0 ;  /* 0x0000f000030075a7 */ /* 0x014e6400080011ff */
[----:B-1----:R-:W-:Y:S05]  /*22d0*/  @!P0 BRA `(.L_x_40) ;  /* 0x0000007800a08947 */ /* 0x002fea0003800000 */
.L_x_142:
[----:B------:R-:W2:Y:S01]  /*22e0*/  LDS.128 R4, [R4+0x180] ;  /* 0x0001800004047984 */ /* 0x000ea20000000c00 */
[----:B------:R-:W-:Y:S01]  /*22f0*/  UISETP.GE.AND UP0, UPT, UR42, 0x1, UPT ;  /* 0x000000012a00788c */ /* 0x000fe2000bf06270 */
[----:B------:R-:W-:Y:S01]  /*2300*/  @!PT LDS RZ, [RZ] ;  /* 0x00000000fffff984 */ /* 0x000fe20000000800 */
[----:B------:R-:W-:Y:S01]  /*2310*/  @!PT LDS RZ, [RZ] ;  /* 0x00000000fffff984 */ /* 0x000fe20000000800 */
[----:B------:R-:W-:Y:S01]  /*2320*/  @!PT LDS RZ, [RZ] ;  /* 0x00000000fffff984 */ /* 0x000fe20000000800 */
[----:B------:R-:W-:Y:S01]  /*2330*/  @!PT LDS RZ, [RZ] ;  /* 0x00000000fffff984 */ /* 0x000fe20000000800 */
[----:B------:R3:W-:Y:S06]  /*2340*/  MEMBAR.ALL.CTA ;  /* 0x0000000000007992 */ /* 0x0007ec0000008000 */
[----:B---3--:R-:W3:Y:S01]  /*2350*/  FENCE.VIEW.ASYNC.S ;  /* 0x00000000000073c6 */ /* 0x008ee20000000000 */
[----:B--2---:R-:W-:-:S13]  /*2360*/  LOP3.LUT P0, RZ, R6, 0x1, RZ, 0xc0, !PT ;  /* 0x0000000106ff7812 */ /* 0x004fda000780c0ff */
[----:B---3--:R-:W-:Y:S01]  /*2370*/  VOTEU.ANY UP1, P0 ;  /* 0x0000000000ff7886 */ /* 0x008fe20000020100 */
[----:B------:R-:W-:-:S13]  /*2380*/  PLOP3.LUT P0, PT, PT, PT, UP1, 0x80, 0x8 ;  /* 0x000000000008781c */ /* 0x000fda0003f0f018 */
[----:B-1----:R-:W-:Y:S02]  /*2390*/  @P0 LOP3.LUT R0, R5, 0xffff, RZ, 0xc0, !PT ;  /* 0x0000ffff05000812 */ /* 0x002fe400078ec0ff */
[----:B------:R-:W-:Y:S02]  /*23a0*/  @P0 MOV R2, R4 ;  /* 0x0000000400020202 */ /* 0x000fe40000000f00 */
[----:B------:R-:W-:Y:S01]  /*23b0*/  @P0 R2UR UR7, R0 ;  /* 0x00000000000702ca */ /* 0x000fe200000e0000 */
[----:B------:R-:W-:Y:S01]  /*23c0*/  VIADD R0, R3, 0x100 ;  /* 0x0000010003007836 */ /* 0x000fe20000000000 */
[----:B------:R-:W-:Y:S02]  /*23d0*/  @P0 SHF.R.U32.HI R4, RZ, 0x10, R5 ;  /* 0x00000010ff040819 */ /* 0x000fe40000011605 */
[----:B------:R-:W-:Y:S02]  /*23e0*/  @P0 R2UR UR8, R2 ;  /* 0x00000000020802ca */ /* 0x000fe400000e0000 */
[----:B------:R-:W-:-:S02]  /*23f0*/  PRMT R0, RZ, 0x654, R0 ;  /* 0x00000654ff007816 */ /* 0x000fc40000000000 */
[----:B------:R-:W-:Y:S02]  /*2400*/  @P0 R2UR UR4, R4 ;  /* 0x00000000040402ca */ /* 0x000fe400000e0000 */
[----:B------:R1:W-:Y:S03]  /*2410*/  SYNCS.ARRIVE.TRANS64.RED.A1T0 RZ, [R0+URZ], RZ ;  /* 0x000000ff00ff79a7 */ /* 0x0003e600081004ff */
[----:B------:R-:W-:-:S04]  /*2420*/  @UP1 UMOV UR37, UR7 ;  /* 0x0000000700251c82 */ /* 0x000fc80008000000 */
[----:B------:R-:W-:-:S04]  /*2430*/  @UP1 UMOV UR38, UR8 ;  /* 0x0000000800261c82 */ /* 0x000fc80008000000 */
[----:B------:R-:W-:Y:S01]  /*2440*/  @UP1 UMOV UR36, UR4 ;  /* 0x0000000400241c82 */ /* 0x000fe20008000000 */
[----:B------:R-:W-:Y:S05]  /*2450*/  BRA.U !UP0, `(.L_x_41) ;  /* 0x0000000108d47547 */ /* 0x000fea000b800000 */
[----:B------:R-:W2:Y:S01]  /*2460*/  LDCU.128 UR12, c[0x0][0xb10] ;  /* 0x00016200ff0c77ac */ /* 0x000ea20008000c00 */
[----:B------:R-:W3:Y:S01]  /*2470*/  LDCU UR29, c[0x0][0xb20] ;  /* 0x00016400ff1d77ac */ /* 0x000ee20008000800 */
[----:B------:R-:W4:Y:S01]  /*2480*/  LDCU UR20, c[0x0][0xb0c] ;  /* 0x00016180ff1477ac */ /* 0x000f220008000800 */
[----:B------:R-:W1:Y:S01]  /*2490*/  LDCU.64 UR10, c[0x0][0xb28] ;  /* 0x00016500ff0a77ac */ /* 0x000e620008000a00 */
[----:B------:R-:W-:Y:S02]  /*24a0*/  UISETP.NE.AND UP3, UPT, UR42, 0x1, UPT ;  /* 0x000000012a00788c */ /* 0x000fe4000bf65270 */
[----:B--2---:R-:W-:Y:S02]  /*24b0*/  UIMAD.WIDE.U32 UR16, UR39, UR15, URZ ;  /* 0x0000000f271072a5 */ /* 0x004fe4000f8e00ff */
[----:B------:R-:W-:Y:S02]  /*24c0*/  UIMAD.WIDE.U32 UR8, UR40, UR12, URZ ;  /* 0x0000000c280872a5 */ /* 0x000fe4000f8e00ff */
[----:B------:R-:W-:-:S02]  /*24d0*/  UISETP.NE.AND UP0, UPT, UR14, 0x1, UPT ;  /* 0x000000010e00788c */ /* 0x000fc4000bf05270 */
[----:B------:R-:W-:Y:S01]  /*24e0*/  UIMAD.WIDE.U32 UR22, UR37, UR15, URZ ;  /* 0x0000000f251672a5 */ /* 0x000fe2000f8e00ff */
[----:B------:R-:W-:Y:S02]  /*24f0*/  UMOV UR16, UR17 ;  /* 0x0000001100107c82 */ /* 0x000fe40008000000 */
[----:B------:R-:W-:Y:S01]  /*2500*/  UMOV UR8, UR9 ;  /* 0x0000000900087c82 */ /* 0x000fe20008000000 */
[----:B---3--:R-:W-:Y:S02]  /*2510*/  USHF.R.U32.HI UR16, URZ, UR29, UR16 ;  /* 0x0000001dff107299 */ /* 0x008fe40008011610 */
[----:B----4-:R-:W-:Y:S02]  /*2520*/  UISETP.NE.AND UP2, UPT, UR20, 0x1, UPT ;  /* 0x000000011400788c */ /* 0x010fe4000bf45270 */
[----:B------:R-:W-:Y:S02]  /*2530*/  USHF.R.U32.HI UR8, URZ, UR13, UR8 ;  /* 0x0000000dff087299 */ /* 0x000fe40008011608 */
[----:B------:R-:W-:-:S02]  /*2540*/  USEL UR7, UR39, UR16, !UP0 ;  /* 0x0000001027077287 */ /* 0x000fc4000c000000 */
[----:B------:R-:W-:Y:S02]  /*2550*/  USEL UR8, UR40, UR8, !UP2 ;  /* 0x0000000828087287 */ /* 0x000fe4000d000000 */
[----:B-1----:R-:W-:Y:S01]  /*2560*/  UIMAD.WIDE.U32 UR16, UR7, UR10, URZ ;  /* 0x0000000a071072a5 */ /* 0x002fe2000f8e00ff */
[----:B------:R-:W-:Y:S01]  /*2570*/  UMOV UR4, UR23 ;  /* 0x0000001700047c82 */ /* 0x000fe20008000000 */
[----:B------:R-:W-:Y:S02]  /*2580*/  UIMAD.WIDE.U32 UR18, UR38, UR12, URZ ;  /* 0x0000000c261272a5 */ /* 0x000fe4000f8e00ff */
[----:B------:R-:W-:-:S03]  /*2590*/  UIMAD.WIDE.U32 UR22, UR8, UR10, URZ ;  /* 0x0000000a081672a5 */ /* 0x000fc6000f8e00ff */
[----:B------:R-:W-:Y:S01]  /*25a0*/  UMOV UR16, UR17 ;  /* 0x0000001100107c82 */ /* 0x000fe20008000000 */
[----:B------:R-:W-:Y:S02]  /*25b0*/  USHF.R.U32.HI UR4, URZ, UR29, UR4 ;  /* 0x0000001dff047299 */ /* 0x000fe40008011604 */
[----:B------:R-:W-:Y:S01]  /*25c0*/  @UP3 USHF.R.U32.HI UR7, URZ, UR11, UR16 ;  /* 0x0000000bff073299 */ /* 0x000fe20008011610 */
[----:B------:R-:W-:Y:S01]  /*25d0*/  UMOV UR18, UR19 ;  /* 0x0000001300127c82 */ /* 0x000fe20008000000 */
[----:B------:R-:W-:Y:S01]  /*25e0*/  UMOV UR22, UR23 ;  /* 0x0000001700167c82 */ /* 0x000fe20008000000 */
[----:B------:R-:W-:Y:S02]  /*25f0*/  USHF.R.U32.HI UR13, URZ, UR13, UR18 ;  /* 0x0000000dff0d7299 */ /* 0x000fe40008011612 */
[----:B------:R-:W-:Y:S02]  /*2600*/  USEL UR4, UR37, UR4, !UP0 ;  /* 0x0000000425047287 */ /* 0x000fe4000c000000 */
[----:B------:R-:W-:-:S02]  /*2610*/  @UP3 USHF.R.U32.HI UR8, URZ, UR11, UR22 ;  /* 0x0000000bff083299 */ /* 0x000fc40008011616 */
[----:B------:R-:W-:Y:S02]  /*2620*/  UIMAD UR9, UR42, UR7, URZ ;  /* 0x000000072a0972a4 */ /* 0x000fe4000f8e02ff */
[----:B------:R-:W-:Y:S02]  /*2630*/  USEL UR7, UR38, UR13, !UP2 ;  /* 0x0000000d26077287 */ /* 0x000fe4000d000000 */
[----:B------:R-:W-:Y:S02]  /*2640*/  UIMAD UR12, UR42, UR8, URZ ;  /* 0x000000082a0c72a4 */ /* 0x000fe4000f8e02ff */
[----:B------:R-:W-:Y:S02]  /*2650*/  UISETP.GE.AND UP0, UPT, UR4, UR9, UPT ;  /* 0x000000090400728c */ /* 0x000fe4000bf06270 */
[----:B------:R-:W-:Y:S02]  /*2660*/  UIMAD.WIDE.U32 UR16, UR4, UR10, URZ ;  /* 0x0000000a041072a5 */ /* 0x000fe4000f8e00ff */
[----:B------:R-:W-:-:S02]  /*2670*/  UISETP.GE.OR UP0, UPT, UR7, UR12, UP0 ;  /* 0x0000000c0700728c */ /* 0x000fc40008706670 */
        /* <DEDUP_REMOVED lines=19> */
.L_x_41:
[----:B------:R-:W2:Y:S02]  /*27b0*/  LDCU UR4, c[0x0][0xb30] ;  /* 0x00016600ff0477ac */ /* 0x000ea40008000800 */
[----:B--2---:R-:W-:-:S09]  /*27c0*/  UISETP.NE.AND UP0, UPT, UR4, 0x1, UPT ;  /* 0x000000010400788c */ /* 0x004fd2000bf05270 */
[----:B------:R-:W-:Y:S05]  /*27d0*/  BRA.U UP0, `(.L_x_42) ;  /* 0x0000000100447547 */ /* 0x000fea000b800000 */
        /* <DEDUP_REMOVED lines=17> */
.L_x_42:
[----:B------:R-:W-:Y:S01]  /*28f0*/  VIADD R11, R11, 0x1 ;  /* 0x000000010b0b7836 */ /* 0x000fe20000000000 */
[----:B------:R-:W-:Y:S02]  /*2900*/  R2UR UR7, R77 ;  /* 0x000000004d0772ca */ /* 0x000fe400000e0000 */
[----:B------:R-:W-:Y:S02]  /*2910*/  R2UR UR4, R76 ;  /* 0x000000004c0472ca */ /* 0x000fe400000e0000 */
[C---:B------:R-:W-:Y:S02]  /*2920*/  ISETP.NE.AND P0, PT, R11.reuse, 0x2, PT ;  /* 0x000000020b00780c */ /* 0x040fe40003f05270 */
[----:B------:R-:W-:Y:S02]  /*2930*/  PLOP3.LUT P1, PT, PT, PT, PT, 0x80, 0x8 ;  /* 0x000000000008781c */ /* 0x000fe40003f2f070 */
[----:B-1----:R-:W-:Y:S02]  /*2940*/  SEL R0, RZ, 0x1, P0 ;  /* 0x00000001ff007807 */ /* 0x002fe40000000000 */
[----:B------:R-:W-:-:S02]  /*2950*/  SEL R11, R11, RZ, P0 ;  /* 0x000000ff0b0b7207 */ /* 0x000fc40000000000 */
[----:B------:R-:W-:Y:S01]  /*2960*/  LOP3.LUT R10, R10, R0, RZ, 0x3c, !PT ;  /* 0x000000000a0a7212 */ /* 0x000fe200078e3cff */
[----:B------:R-:W-:Y:S02]  /*2970*/  UIADD3 UR16, UPT, UPT, UR38, UR7, URZ ;  /* 0x0000000726107290 */ /* 0x000fe4000fffe0ff */
[----:B------:R-:W-:Y:S01]  /*2980*/  UIADD3 UR20, UPT, UPT, UR37, UR4, URZ ;  /* 0x0000000425147290 */ /* 0x000fe2000fffe0ff */
[----:B------:R-:W-:Y:S11]  /*2990*/  BRA.U UP1, `(.L_x_43) ;  /* 0xfffffff101307547 */ /* 0x000ff6000b83ffff */
[----:B------:R-:W-:Y:S01]  /*29a0*/  UIADD3 UR7, UPT, UPT, UR6, 0x50, URZ ;  /* 0x0000005006077890 */ /* 0x000fe2000fffe0ff */
[----:B------:R-:W-:-:S03]  /*29b0*/  SHF.L.U32 R2, R12, 0x1f, RZ ;  /* 0x0000001f0c027819 */ /* 0x000fc600000006ff */
[----:B------:R-:W-:-:S09]  /*29c0*/  ULEA UR4, UR5, UR7, 0x3 ;  /* 0x0000000705047291 */ /* 0x000fd2000f8e18ff */
[----:B------:R-:W1:Y:S02]  /*29d0*/  SYNCS.PHASECHK.TRANS64.TRYWAIT P0, [UR4], R2 ;  /* 0x00000002ff0075a7 */ /* 0x000e640008001104 */
[----:B-1----:R-:W-:Y:S05]  /*29e0*/  @!P0 BRA `(.L_x_44) ;  /* 0x0000007000f08947 */ /* 0x002fea0003800000 */
.L_x_144:
[----:B------:R-:W-:-:S04]  /*29f0*/  UIADD3 UR4, UPT, UPT, UR5, 0x1, URZ ;  /* 0x0000000105047890 */ /* 0x000fc8000fffe0ff */
[----:B------:R-:W-:-:S04]  /*2a00*/  UISETP.NE.AND UP0, UPT, UR4, 0xa, UPT ;  /* 0x0000000a0400788c */ /* 0x000fc8000bf05270 */
[----:B------:R-:W-:Y:S02]  /*2a10*/  USEL UR6, URZ, 0x1, UP0 ;  /* 0x00000001ff067887 */ /* 0x000fe40008000000 */
[----:B------:R-:W-:-:S04]  /*2a20*/  USEL UR4, UR4, URZ, UP0 ;  /* 0x000000ff04047287 */ /* 0x000fc80008000000 */
[----:B------:R-:W-:Y:S01]  /*2a30*/  ULEA UR5, UR4, UR7, 0x3 ;  /* 0x0000000704057291 */ /* 0x000fe2000f8e18ff */
[----:B-1----:R-:W-:-:S04]  /*2a40*/  LOP3.LUT R2, R12, UR6, RZ, 0x3c, !PT ;  /* 0x000000060c027c12 */ /* 0x002fc8000f8e3cff */
[----:B------:R-:W-:-:S04]  /*2a50*/  SHF.L.U32 R3, R2, 0x1f, RZ ;  /* 0x0000001f02037819 */ /* 0x000fc800000006ff */
[----:B------:R-:W1:Y:S02]  /*2a60*/  SYNCS.PHASECHK.TRANS64.TRYWAIT P0, [UR5], R3 ;  /* 0x00000003ff0075a7 */ /* 0x000e640008001105 */
[----:B-1----:R-:W-:Y:S05]  /*2a70*/  @!P0 BRA `(.L_x_45) ;  /* 0x0000007000e48947 */ /* 0x002fea0003800000 */
.L_x_146:
[----:B------:R-:W-:-:S04]  /*2a80*/  UIADD3 UR4, UPT, UPT, UR4, 0x1, URZ ;  /* 0x0000000104047890 */ /* 0x000fc8000fffe0ff */
[----:B------:R-:W-:-:S04]  /*2a90*/  UISETP.NE.AND UP0, UPT, UR4, 0xa, UPT ;  /* 0x0000000a0400788c */ /* 0x000fc8000bf05270 */
[----:B------:R-:W-:Y:S02]  /*2aa0*/  USEL UR6, URZ, 0x1, UP0 ;  /* 0x00000001ff067887 */ /* 0x000fe40008000000 */
[----:B------:R-:W-:-:S04]  /*2ab0*/  USEL UR4, UR4, URZ, UP0 ;  /* 0x000000ff04047287 */ /* 0x000fc80008000000 */
[----:B------:R-:W-:Y:S01]  /*2ac0*/  ULEA UR5, UR4, UR7, 0x3 ;  /* 0x0000000704057291 */ /* 0x000fe2000f8e18ff */
[----:B------:R-:W-:-:S04]  /*2ad0*/  LOP3.LUT R2, R2, UR6, RZ, 0x3c, !PT ;  /* 0x0000000602027c12 */ /* 0x000fc8000f8e3cff */
[----:B-1----:R-:W-:-:S04]  /*2ae0*/  SHF.L.U32 R3, R2, 0x1f, RZ ;  /* 0x0000001f02037819 */ /* 0x002fc800000006ff */
[----:B------:R-:W1:Y:S02]  /*2af0*/  SYNCS.PHASECHK.TRANS64.TRYWAIT P0, [UR5], R3 ;  /* 0x00000003ff0075a7 */ /* 0x000e640008001105 */
[----:B-1----:R-:W-:Y:S05]  /*2b00*/  @!P0 BRA `(.L_x_46) ;  /* 0x0000007000d88947 */ /* 0x002fea0003800000 */
.L_x_148:
        /* <DEDUP_REMOVED lines=9> */
.L_x_150:
        /* <DEDUP_REMOVED lines=9> */
.L_x_152:
        /* <DEDUP_REMOVED lines=9> */
.L_x_154:
        /* <DEDUP_REMOVED lines=9> */
.L_x_156:
        /* <DEDUP_REMOVED lines=9> */
.L_x_158:
        /* <DEDUP_REMOVED lines=9> */
.L_x_160:
[----:B------:R-:W-:-:S04]  /*2e70*/  UIADD3 UR4, UPT, UPT, UR4, 0x1, URZ ;  /* 0x0000000104047890 */ /* 0x000fc8000fffe0ff */
[----:B------:R-:W-:-:S04]  /*2e80*/  UISETP.NE.AND UP0, UPT, UR4, 0xa, UPT ;  /* 0x0000000a0400788c */ /* 0x000fc8000bf05270 */
[----:B------:R-:W-:Y:S02]  /*2e90*/  USEL UR5, URZ, 0x1, UP0 ;  /* 0x00000001ff057887 */ /* 0x000fe40008000000 */
[----:B------:R-:W-:-:S04]  /*2ea0*/  USEL UR4, UR4, URZ, UP0 ;  /* 0x000000ff04047287 */ /* 0x000fc80008000000 */
[----:B------:R-:W-:Y:S01]  /*2eb0*/  ULEA UR4, UR4, UR7, 0x3 ;  /* 0x0000000704047291 */ /* 0x000fe2000f8e18ff */
[----:B------:R-:W-:-:S04]  /*2ec0*/  LOP3.LUT R2, R2, UR5, RZ, 0x3c, !PT ;  /* 0x0000000502027c12 */ /* 0x000fc8000f8e3cff */
[----:B------:R-:W-:Y:S01]  /*2ed0*/  SHF.L.U32 R2, R2, 0x1f, RZ ;  /* 0x0000001f02027819 */ /* 0x000fe200000006ff */
[----:B-1----:R-:W-:-:S07]  /*2ee0*/  IMAD.U32 R0, RZ, RZ, UR4 ;  /* 0x00000004ff007e24 */ /* 0x002fce000f8e00ff */
.L_x_53:
[----:B-1----:R1:W2:Y:S02]  /*2ef0*/  SYNCS.PHASECHK.TRANS64.TRYWAIT P0, [R0+URZ], R2 ;  /* 0x00000002000075a7 */ /* 0x0022a400080011ff */
[----:B--2---:R-:W-:Y:S05]  /*2f00*/  @!P0 NANOSLEEP.SYNCS 0x989680 ;  /* 0x009896800000895d */ /* 0x004fea0003900000 */
[----:B------:R-:W2:Y:S02]  /*2f10*/  @!P0 SYNCS.PHASECHK.TRANS64 P0, [R0+URZ], R2 ;  /* 0x00000002000085a7 */ /* 0x000ea400080010ff */
[----:B--2---:R-:W-:Y:S05]  /*2f20*/  @P0 EXIT ;  /* 0x000000000000094d */ /* 0x004fea0003800000 */
[----:B------:R-:W-:Y:S05]  /*2f30*/  BRA `(.L_x_53) ;  /* 0xfffffffc00ec7947 */ /* 0x000fea000383ffff */
.L_x_23:
[----:B------:R-:W-:-:S04]  /*2f40*/  UISETP.NE.AND UP0, UPT, UR45, URZ, UPT ;  /* 0x000000ff2d00728c */ /* 0x000fc8000bf05270 */
[----:B------:R-:W-:-:S09]  /*2f50*/  UISETP.NE.OR UP0, UPT, UR17, 0x1, UP0 ;  /* 0x000000011100788c */ /* 0x000fd20008705670 */
[----:B------:R-:W-:Y:S05]  /*2f60*/  BRA.U UP0, `(.L_x_54) ;  /* 0x0000000500487547 */ /* 0x000fea000b800000 */
[----:B------:R-:W-:Y:S01]  /*2f70*/  ISETP.GE.U32.AND P2, PT, R0, 0x4, PT ;  /* 0x000000040000780c */ /* 0x000fe20003f46070 */
[----:B------:R-:W-:Y:S01]  /*2f80*/  IMAD.MOV.U32 R12, RZ, RZ, 0x1 ;  /* 0x00000001ff0c7424 */ /* 0x000fe200078e00ff */
[----:B------:R-:W-:Y:S02]  /*2f90*/  CS2R R10, SRZ ;  /* 0x00000000000a7805 */ /* 0x000fe4000001ff00 */
[----:B------:R-:W-:Y:S01]  /*2fa0*/  CS2R R8, SRZ ;  /* 0x0000000000087805 */ /* 0x000fe2000001ff00 */
[----:B------:R-:W-:Y:S01]  /*2fb0*/  UMOV UR6, 0x400 ;  /* 0x0000040000067882 */ /* 0x000fe20000000000 */
[----:B------:R-:W-:Y:S01]  /*2fc0*/  UMOV UR5, URZ ;  /* 0x000000ff00057c82 */ /* 0x000fe20008000000 */
[----:B------:R-:W-:-:S12]  /*2fd0*/  ULEA UR6, UR45, UR6, 0x18 ;  /* 0x000000062d067291 */ /* 0x000fd8000f8ec0ff */
.L_x_58:
[----:B------:R-:W-:Y:S02]  /*2fe0*/  LEA R2, R8, UR6, 0x3 ;  /* 0x0000000608027c11 */ /* 0x000fe4000f8e18ff */
[----:B------:R-:W-:-:S03]  /*2ff0*/  SHF.L.U32 R4, R9, 0x1f, RZ ;  /* 0x0000001f09047819 */ /* 0x000fc600000006ff */
[----:B------:R-:W-:Y:S01]  /*3000*/  VIADD R5, R2, 0x160 ;  /* 0x0000016002057836 */ /* 0x000fe20000000000 */
[----:B------:R-:W2:Y:S02]  /*3010*/  SYNCS.PHASECHK.TRANS64.TRYWAIT P0, [R2+URZ+0x150], R4 ;  /* 0x00015004020075a7 */ /* 0x000ea400080011ff */
[----:B--2---:R-:W-:Y:S05]  /*3020*/  @!P0 BRA `(.L_x_55) ;  /* 0x0000007000388947 */ /* 0x004fea0003800000 */
.L_x_161:
[----:B------:R-:W-:Y:S01]  /*3030*/  ULEA UR4, UR5, UR6, 0x3 ;  /* 0x0000000605047291 */ /* 0x000fe2000f8e18ff */
[----:B--2---:R-:W-:Y:S01]  /*3040*/  PRMT R2, RZ, 0x654, R5 ;  /* 0x00000654ff027816 */ /* 0x004fe20000000005 */
[----:B------:R-:W-:Y:S01]  /*3050*/  @!P2 IMAD.MOV.U32 R4, RZ, RZ, 0x10 ;  /* 0x00000010ff04a424 */ /* 0x000fe200078e00ff */
[----:B------:R-:W-:Y:S01]  /*3060*/  SHF.L.U32 R5, R12, 0x1f, RZ ;  /* 0x0000001f0c057819 */ /* 0x000fe200000006ff */
[----:B------:R-:W-:Y:S01]  /*3070*/  UIADD3 UR7, UPT, UPT, UR4, 0xf0, URZ ;  /* 0x000000f004077890 */ /* 0x000fe2000fffe0ff */
[----:B------:R2:W-:Y:S05]  /*3080*/  SYNCS.ARRIVE.TRANS64.RED.A1T0 RZ, [R2+URZ], RZ ;  /* 0x000000ff02ff79a7 */ /* 0x0005ea00081004ff */
[----:B------:R-:W-:Y:S01]  /*3090*/  IMAD.U32 R6, RZ, RZ, UR7 ;  /* 0x00000007ff067e24 */ /* 0x000fe2000f8e00ff */
[----:B------:R-:W3:Y:S04]  /*30a0*/  SYNCS.PHASECHK.TRANS64.TRYWAIT P0, [UR4+0x100], R5 ;  /* 0x00010005ff0075a7 */ /* 0x000ee80008001104 */
[----:B------:R-:W-:Y:S01]  /*30b0*/  PRMT R6, R0, 0x654, R6 ;  /* 0x0000065400067816 */ /* 0x000fe20000000006 */
[----:B--23--:R-:W-:Y:S06]  /*30c0*/  @!P0 BRA `(.L_x_56) ;  /* 0x0000007000248947 */ /* 0x00cfec0003800000 */
.L_x_163:
[----:B------:R-:W-:Y:S01]  /*30d0*/  ULEA UR8, UR5, UR6, 0x4 ;  /* 0x0000000605087291 */ /* 0x000fe2000f8e20ff */
[----:B------:R-:W-:Y:S01]  /*30e0*/  SEL R3, R6, R3, !P2 ;  /* 0x0000000306037207 */ /* 0x000fe20005000000 */
[----:B------:R-:W-:Y:S01]  /*30f0*/  UIADD3 UR9, UPT, UPT, UR4, 0xf0, URZ ;  /* 0x000000f004097890 */ /* 0x000fe2000fffe0ff */
[----:B--2---:R-:W-:Y:S01]  /*3100*/  LEA R2, R11, UR6, 0x3 ;  /* 0x000000060b027c11 */ /* 0x004fe2000f8e18ff */
[----:B------:R-:W-:Y:S01]  /*3110*/  UIADD3 UR8, UPT, UPT, UR8, 0x180, URZ ;  /* 0x0000018008087890 */ /* 0x000fe2000fffe0ff */
[----:B------:R2:W-:Y:S01]  /*3120*/  @!P2 SYNCS.ARRIVE.TRANS64.RED RZ, [R3+URZ], R4 ;  /* 0x0000000403ffa9a7 */ /* 0x0005e200080004ff */
[----:B------:R-:W-:Y:S01]  /*3130*/  UIADD3 UR4, UPT, UPT, UR5, 0x1, URZ ;  /* 0x0000000105047890 */ /* 0x000fe2000fffe0ff */
[----:B------:R-:W-:-:S03]  /*3140*/  VIADD R8, R8, 0x1 ;  /* 0x0000000108087836 */ /* 0x000fc60000000000 */
[----:B------:R-:W-:Y:S02]  /*3150*/  UISETP.NE.AND UP0, UPT, UR4, 0x2, UPT ;  /* 0x000000020400788c */ /* 0x000fe4000bf05270 */
[----:B------:R-:W-:Y:S01]  /*3160*/  ISETP.NE.AND P0, PT, R8, 0x2, PT ;  /* 0x000000020800780c */ /* 0x000fe20003f05270 */
[----:B------:R-:W-:Y:S06]  /*3170*/  UGETNEXTWORKID.BROADCAST [UR8], [UR9] ;  /* 0x00000000080073ca */ /* 0x000fec0008000100 */
[----:B------:R-:W-:Y:S02]  /*3180*/  USEL UR7, URZ, 0x1, UP0 ;  /* 0x00000001ff077887 */ /* 0x000fe40008000000 */
[----:B------:R-:W-:-:S04]  /*3190*/  USEL UR5, UR4, URZ, UP0 ;  /* 0x000000ff04057287 */ /* 0x000fc80008000000 */
[----:B------:R-:W-:Y:S02]  /*31a0*/  LOP3.LUT R12, R12, UR7, RZ, 0x3c, !PT ;  /* 0x000000070c0c7c12 */ /* 0x000fe4000f8e3cff */
[----:B--2---:R-:W-:-:S04]  /*31b0*/  SHF.L.U32 R4, R10, 0x1f, RZ ;  /* 0x0000001f0a047819 */ /* 0x004fc800000006ff */
[----:B------:R-:W2:Y:S02]  /*31c0*/  SYNCS.PHASECHK.TRANS64.TRYWAIT P1, [R2+URZ+0xf0], R4 ;  /* 0x0000f004020075a7 */ /* 0x000ea400080211ff */
[----:B--2---:R-:W-:Y:S05]  /*31d0*/  @!P1 BRA `(.L_x_57) ;  /* 0x0000006c00f89947 */ /* 0x004fea0003800000 */
.L_x_164:
[C---:B--2---:R-:W-:Y:S01]  /*31e0*/  LEA R4, R11.reuse, UR6, 0x4 ;  /* 0x000000060b047c11 */ /* 0x044fe2000f8e20ff */
[----:B------:R-:W-:Y:S01]  /*31f0*/  VIADD R2, R2, 0x100 ;  /* 0x0000010002027836 */ /* 0x000fe20000000000 */
[----:B------:R-:W-:Y:S01]  /*3200*/  SEL R8, R8, RZ, P0 ;  /* 0x000000ff08087207 */ /* 0x000fe20000000000 */
[----:B------:R-:W-:-:S03]  /*3210*/  VIADD R11, R11, 0x1 ;  /* 0x000000010b0b7836 */ /* 0x000fc60000000000 */
[----:B------:R-:W2:Y:S01]  /*3220*/  LDS.128 R4, [R4+0x180] ;  /* 0x0001800004047984 */ /* 0x000ea20000000c00 */
[----:B------:R-:W-:Y:S02]  /*3230*/  PRMT R2, RZ, 0x654, R2 ;  /* 0x00000654ff027816 */ /* 0x000fe40000000002 */
[C---:B------:R-:W-:Y:S01]  /*3240*/  ISETP.NE.AND P1, PT, R11.reuse, 0x2, PT ;  /* 0x000000020b00780c */ /* 0x040fe20003f25270 */
[----:B------:R-:W-:Y:S01]  /*3250*/  @!PT LDS RZ, [RZ] ;  /* 0x00000000fffff984 */ /* 0x000fe20000000800 */
[----:B------:R-:W-:Y:S01]  /*3260*/  @!PT LDS RZ, [RZ] ;  /* 0x00000000fffff984 */ /* 0x000fe20000000800 */
[----:B------:R-:W-:Y:S01]  /*3270*/  @!PT LDS RZ, [RZ] ;  /* 0x00000000fffff984 */ /* 0x000fe20000000800 */
[----:B------:R-:W-:Y:S01]  /*3280*/  @!PT LDS RZ, [RZ] ;  /* 0x00000000fffff984 */ /* 0x000fe20000000800 */
[----:B------:R3:W-:Y:S06]  /*3290*/  MEMBAR.ALL.CTA ;  /* 0x0000000000007992 */ /* 0x0007ec0000008000 */
[----:B---3--:R-:W3:Y:S01]  /*32a0*/  FENCE.VIEW.ASYNC.S ;  /* 0x00000000000073c6 */ /* 0x008ee20000000000 */
[----:B------:R-:W-:Y:S01]  /*32b0*/  SEL R11, R11, RZ, P1 ;  /* 0x000000ff0b0b7207 */ /* 0x000fe20000800000 */
[----:B---3--:R3:W-:Y:S01]  /*32c0*/  SYNCS.ARRIVE.TRANS64.RED.A1T0 RZ, [R2+URZ], RZ ;  /* 0x000000ff02ff79a7 */ /* 0x0087e200081004ff */
[----:B--2---:R-:W-:-:S02]  /*32d0*/  LOP3.LUT P3, RZ, R6, 0x1, RZ, 0xc0, !PT ;  /* 0x0000000106ff7812 */ /* 0x004fc4000786c0ff */
[----:B------:R-:W-:-:S04]  /*32e0*/  SEL R4, RZ, 0x1, P1 ;  /* 0x00000001ff047807 */ /* 0x000fc80000800000 */
[----:B------:R-:W-:Y:S02]  /*32f0*/  LOP3.LUT R10, R10, R4, RZ, 0x3c, !PT ;  /* 0x000000040a0a7212 */ /* 0x000fe400078e3cff */
[----:B---3--:R-:W-:-:S04]  /*3300*/  SEL R2, RZ, 0x1, P0 ;  /* 0x00000001ff027807 */ /* 0x008fc80000000000 */
[----:B------:R-:W-:Y:S01]  /*3310*/  LOP3.LUT R9, R9, R2, RZ, 0x3c, !PT ;  /* 0x0000000209097212 */ /* 0x000fe200078e3cff */
[----:B------:R-:W-:Y:S06]  /*3320*/  @P3 BRA `(.L_x_58) ;  /* 0xfffffffc002c3947 */ /* 0x000fec000383ffff */
[----:B------:R-:W-:Y:S01]  /*3330*/  ULEA UR4, UR5, UR6, 0x3 ;  /* 0x0000000605047291 */ /* 0x000fe2000f8e18ff */
[----:B------:R-:W-:-:S08]  /*3340*/  SHF.L.U32 R2, R12, 0x1f, RZ ;  /* 0x0000001f0c027819 */ /* 0x000fd000000006ff */
[----:B------:R-:W2:Y:S02]  /*3350*/  SYNCS.PHASECHK.TRANS64 P0, [UR4+0x100], R2 ;  /* 0x00010002ff0075a7 */ /* 0x000ea40008001004 */
[----:B--2---:R-:W-:Y:S05]  /*3360*/  @P0 BRA `(.L_x_59) ;  /* 0x0000000000080947 */ /* 0x004fea0003800000 */
[----:B------:R-:W2:Y:S02]  /*3370*/  SYNCS.PHASECHK.TRANS64.TRYWAIT P0, [UR4+0x100], R2 ;  /* 0x00010002ff0075a7 */ /* 0x000ea40008001104 */
[----:B--2---:R-:W-:Y:S05]  /*3380*/  @!P0 BRA `(.L_x_60) ;  /* 0x0000006c00a08947 */ /* 0x004fea0003800000 */
.L_x_59:
[----:B------:R-:W-:-:S04]  /*3390*/  UIADD3 UR7, UPT, UPT, UR5, 0x1, URZ ;  /* 0x0000000105077890 */ /* 0x000fc8000fffe0ff */
[----:B------:R-:W-:-:S04]  /*33a0*/  UISETP.NE.AND UP0, UPT, UR7, 0x2, UPT ;  /* 0x000000020700788c */ /* 0x000fc8000bf05270 */
[----:B------:R-:W-:Y:S02]  /*33b0*/  USEL UR8, URZ, 0x1, UP0 ;  /* 0x00000001ff087887 */ /* 0x000fe40008000000 */
[----:B------:R-:W-:-:S04]  /*33c0*/  USEL UR7, UR7, URZ, UP0 ;  /* 0x000000ff07077287 */ /* 0x000fc80008000000 */
[----:B------:R-:W-:Y:S01]  /*33d0*/  ULEA UR7, UR7, UR6, 0x3 ;  /* 0x0000000607077291 */ /* 0x000fe2000f8e18ff */
[----:B--2---:R-:W-:-:S04]  /*33e0*/  LOP3.LUT R2, R12, UR8, RZ, 0x3c, !PT ;  /* 0x000000080c027c12 */ /* 0x004fc8000f8e3cff */
[----:B------:R-:W-:-:S04]  /*33f0*/  SHF.L.U32 R0, R2, 0x1f, RZ ;  /* 0x0000001f02007819 */ /* 0x000fc800000006ff */
[----:B------:R-:W2:Y:S02]  /*3400*/  SYNCS.PHASECHK.TRANS64 P0, [UR7+0x100], R0 ;  /* 0x00010000ff0075a7 */ /* 0x000ea40008001007 */
[----:B-12---:R-:W-:Y:S05]  /*3410*/  @P0 EXIT ;  /* 0x000000000000094d */ /* 0x006fea0003800000 */
[----:B------:R-:W-:Y:S02]  /*3420*/  SHF.L.U32 R2, R2, 0x1f, RZ ;  /* 0x0000001f02027819 */ /* 0x000fe400000006ff */
[----:B------:R-:W-:-:S07]  /*3430*/  MOV R0, UR7 ;  /* 0x0000000700007c02 */ /* 0x000fce0008000f00 */
.L_x_61:
[----:B-1----:R1:W2:Y:S02]  /*3440*/  SYNCS.PHASECHK.TRANS64.TRYWAIT P0, [R0+URZ+0x100], R2 ;  /* 0x00010002000075a7 */ /* 0x0022a400080011ff */
[----:B--2---:R-:W-:Y:S05]  /*3450*/  @!P0 NANOSLEEP.SYNCS 0x989680 ;  /* 0x009896800000895d */ /* 0x004fea0003900000 */
[----:B------:R-:W2:Y:S02]  /*3460*/  @!P0 SYNCS.PHASECHK.TRANS64 P0, [R0+URZ+0x100], R2 ;  /* 0x00010002000085a7 */ /* 0x000ea400080010ff */
[----:B--2---:R-:W-:Y:S05]  /*3470*/  @P0 EXIT ;  /* 0x000000000000094d */ /* 0x004fea0003800000 */
[----:B------:R-:W-:Y:S05]  /*3480*/  BRA `(.L_x_61) ;  /* 0xfffffffc00ec7947 */ /* 0x000fea000383ffff */
.L_x_54:
[----:B------:R-:W-:Y:S05]  /*3490*/  BRA.U UP4, `(.L_x_62) ;  /* 0x0000000d049c7547 */ /* 0x000fea000b800000 */
[----:B------:R-:W-:Y:S01]  /*34a0*/  UMOV UR4, 0x40 ;  /* 0x0000004000047882 */ /* 0x000fe20000000000 */
[----:B------:R-:W-:Y:S01]  /*34b0*/  NOP ;  /* 0x0000000000007918 */ /* 0x000fe20000000000 */
[----:B------:R-:W-:Y:S01]  /*34c0*/  ULEA UR5, UR45, UR4, 0x18 ;  /* 0x000000042d057291 */ /* 0x000fe2000f8ec0ff */
[----:B------:R-:W-:Y:S02]  /*34d0*/  UMOV UR6, 0x400 ;  /* 0x0000040000067882 */ /* 0x000fe40000000000 */
[----:B------:R-:W-:-:S06]  /*34e0*/  ULEA UR6, UR45, UR6, 0x18 ;  /* 0x000000062d067291 */ /* 0x000fcc000f8ec0ff */
[----:B------:R-:W2:Y:S02]  /*34f0*/  LDS.U8 R0, [UR5+0x1c] ;  /* 0x00001c05ff007984 */ /* 0x000ea40008000000 */
[----:B--2---:R-:W-:-:S13]  /*3500*/  ISETP.NE.AND P0, PT, R0, RZ, PT ;  /* 0x000000ff0000720c */ /* 0x004fda0003f05270 */
[----:B------:R-:W-:Y:S05]  /*3510*/  @P0 BRA `(.L_x_63) ;  /* 0x0000000000580947 */ /* 0x000fea0003800000 */
[----:B------:R-:W-:-:S13]  /*3520*/  ELECT P0, URZ, PT ;  /* 0x0000000000ff782f */ /* 0x000fda0003800000 */
[----:B------:R-:W-:Y:S05]  /*3530*/  @!P0 BRA `(.L_x_64) ;  /* 0x0000000000608947 */ /* 0x000fea0003800000 */
[----:B------:R-:W-:Y:S01]  /*3540*/  UMOV UR4, 0x10 ;  /* 0x0000001000047882 */ /* 0x000fe20000000000 */
[----:B------:R-:W-:Y:S01]  /*3550*/  HFMA2 R0, -RZ, RZ, 0, 5.9604644775390625e-08 ;  /* 0x00000001ff007431 */ /* 0x000fe200000001ff */
[----:B------:R-:W-:-:S03]  /*3560*/  MOV R3, 0xffff ;  /* 0x0000ffff00037802 */ /* 0x000fc60000000f00 */
[----:B------:R-:W-:Y:S04]  /*3570*/  DEPBAR.LE SB2, 0x36 ;  /* 0x0000ad800000791a */ /* 0x000fe80000000000 */
[----:B------:R-:W2:Y:S02]  /*3580*/  UTCATOMSWS.FIND_AND_SET.ALIGN UP0, UR4, UR4 ;  /* 0x00000004000475e3 */ /* 0x000ea40008000800 */
[----:B--2---:R-:W-:Y:S01]  /*3590*/  MOV R4, UR4 ;  /* 0x0000000400047c02 */ /* 0x004fe20008000f00 */
[----:B------:R-:W-:Y:S06]  /*35a0*/  BRA.U UP0, `(.L_x_65) ;  /* 0x0000000100187547 */ /* 0x000fec000b800000 */
.L_x_66:
[----:B------:R-:W-:Y:S05]  /*35b0*/  NANOSLEEP 0x64 ;  /* 0x000000640000795d */ /* 0x000fea0003800000 */
[----:B------:R-:W-:-:S05]  /*35c0*/  UMOV UR4, 0x10 ;  /* 0x0000001000047882 */ /* 0x000fca0000000000 */
[----:B------:R-:W-:Y:S04]  /*35d0*/  DEPBAR.LE SB2, 0x36 ;  /* 0x0000ad800000791a */ /* 0x000fe80000000000 */
[----:B------:R-:W2:Y:S02]  /*35e0*/  UTCATOMSWS.FIND_AND_SET.ALIGN UP0, UR4, UR4 ;  /* 0x00000004000475e3 */ /* 0x000ea40008000800 */
[----:B--2---:R-:W-:Y:S01]  /*35f0*/  MOV R4, UR4 ;  /* 0x0000000400047c02 */ /* 0x004fe20008000f00 */
[----:B------:R-:W-:Y:S05]  /*3600*/  BRA.U !UP0, `(.L_x_66) ;  /* 0xfffffffd08e87547 */ /* 0x000fea000b83ffff */
.L_x_65:
[-C--:B------:R-:W-:Y:S02]  /*3610*/  SHF.L.U32 R3, R3, R4.reuse, RZ ;  /* 0x0000000403037219 */ /* 0x080fe400000006ff */
[----:B------:R-:W-:Y:S01]  /*3620*/  SHF.L.U32 R0, R0, R4, RZ ;  /* 0x0000000400007219 */ /* 0x000fe200000006ff */
[----:B------:R-:W-:Y:S02]  /*3630*/  IMAD.SHL.U32 R4, R4, 0x20, RZ ;  /* 0x0000002004047824 */ /* 0x000fe400078e00ff */
[----:B------:R2:W-:Y:S04]  /*3640*/  ATOMS.OR RZ, [UR5+0x14], R3 ;  /* 0x00001403ffff798c */ /* 0x0005e8000b000005 */
[----:B------:R2:W-:Y:S04]  /*3650*/  ATOMS.OR RZ, [UR5+0x18], R0 ;  /* 0x00001800ffff798c */ /* 0x0005e8000b000005 */
[----:B------:R2:W-:Y:S01]  /*3660*/  STS [UR6+0x1a0], R4 ;  /* 0x0001a004ff007988 */ /* 0x0005e20008000806 */
[----:B------:R-:W-:Y:S05]  /*3670*/  BRA `(.L_x_64) ;  /* 0x0000000000107947 */ /* 0x000fea0003800000 */
.L_x_63:
[----:B------:R-:W-:Y:S02]  /*3680*/  MOV R0, 0xffffffff ;  /* 0xffffffff00007802 */ /* 0x000fe40000000f00 */
[----:B------:R-:W-:-:S03]  /*3690*/  MOV R4, 0x36c0 ;  /* 0x000036c000047802 */ /* 0x000fc60000000f00 */
[----:B------:R2:W-:Y:S04]  /*36a0*/  STS [UR6+0x1a0], R0 ;  /* 0x0001a000ff007988 */ /* 0x0005e80008000806 */
[----:B-12--5:R-:W-:Y:S05]  /*36b0*/  CALL.REL.NOINC `($__internal_1_$__cuda_sm10x_tcgen05_guardrail_trap_phase_invalid_during_alloc) ;  /* 0x0000007000e87944 */ /* 0x026fea0003c00000 */
.L_x_64:
[----:B------:R-:W-:Y:S05]  /*36c0*/  WARPSYNC.ALL ;  /* 0x0000000000007948 */ /* 0x000fea0003800000 */
[----:B------:R-:W3:Y:S01]  /*36d0*/  S2UR UR4, SR_CgaCtaId ;  /* 0x00000000000479c3 */ /* 0x000ee20000008800 */
[----:B------:R-:W-:Y:S01]  /*36e0*/  UMOV UR17, 0x400 ;  /* 0x0000040000117882 */ /* 0x000fe20000000000 */
[----:B------:R-:W-:-:S06]  /*36f0*/  NOP ;  /* 0x0000000000007918 */ /* 0x000fcc0000000000 */
[----:B------:R-:W-:Y:S06]  /*3700*/  BAR.ARV 0x6, 0xa0 ;  /* 0x0182800000007b1d */ /* 0x000fec0000002000 */
[----:B------:R-:W4:Y:S01]  /*3710*/  LDCU UR5, c[0x0][0x38c] ;  /* 0x00007180ff0577ac */ /* 0x000f220008000800 */
[----:B------:R-:W-:Y:S01]  /*3720*/  LOP3.LUT R2, R2, 0xffff, RZ, 0xc0, !PT ;  /* 0x0000ffff02027812 */ /* 0x000fe200078ec0ff */
[----:B------:R-:W-:Y:S01]  /*3730*/  IMAD.MOV.U32 R11, RZ, RZ, 0x1 ;  /* 0x00000001ff0b7424 */ /* 0x000fe200078e00ff */
[----:B------:R-:W-:Y:S01]  /*3740*/  CS2R R8, SRZ ;  /* 0x0000000000087805 */ /* 0x000fe2000001ff00 */
[----:B------:R-:W1:Y:S01]  /*3750*/  LDCU UR8, c[0x0][0x38c] ;  /* 0x00007180ff0877ac */ /* 0x000e620008000800 */
[----:B------:R-:W-:Y:S01]  /*3760*/  R2UR UR19, R2 ;  /* 0x00000000021372ca */ /* 0x000fe200000e0000 */
[----:B------:R-:W-:Y:S01]  /*3770*/  IMAD.MOV.U32 R10, RZ, RZ, RZ ;  /* 0x000000ffff0a7224 */ /* 0x000fe200078e00ff */
[----:B------:R-:W-:Y:S01]  /*3780*/  UMOV UR22, URZ ;  /* 0x000000ff00167c82 */ /* 0x000fe20008000000 */
[----:B------:R-:W-:Y:S01]  /*3790*/  UMOV UR14, URZ ;  /* 0x000000ff000e7c82 */ /* 0x000fe20008000000 */
[----:B---3--:R-:W-:Y:S01]  /*37a0*/  ULEA UR17, UR4, UR17, 0x18 ;  /* 0x0000001104117291 */ /* 0x008fe2000f8ec0ff */
[----:B------:R-:W-:Y:S01]  /*37b0*/  UMOV UR26, 0x0 ;  /* 0x00000000001a7882 */ /* 0x000fe20000000000 */
[----:B------:R-:W-:-:S02]  /*37c0*/  UMOV UR27, 0x44004a0 ;  /* 0x044004a0001b7882 */ /* 0x000fc40000000000 */
[----:B------:R-:W-:Y:S02]  /*37d0*/  UIADD3 UR6, UPT, UPT, UR17, 0x6400, URZ ;  /* 0x0000640011067890 */ /* 0x000fe4000fffe0ff */
[----:B------:R-:W-:Y:S02]  /*37e0*/  UIADD3 UR7, UPT, UPT, UR17, 0x10400, URZ ;  /* 0x0001040011077890 */ /* 0x000fe4000fffe0ff */
[----:B----4-:R-:W-:Y:S01]  /*37f0*/  UIADD3 UR5, UPT, UPT, UR5, 0x3f, URZ ;  /* 0x0000003f05057890 */ /* 0x010fe2000fffe0ff */
[----:B--2---:R-:W2:Y:S01]  /*3800*/  LDS R0, [UR17+0x1a0] ;  /* 0x0001a011ff007984 */ /* 0x004ea20008000800 */
[----:B------:R-:W-:Y:S02]  /*3810*/  USHF.R.U32.HI UR6, URZ, 0x4, UR6 ;  /* 0x00000004ff067899 */ /* 0x000fe40008011606 */
[----:B------:R-:W-:Y:S02]  /*3820*/  USHF.R.S32.HI UR4, URZ, 0x1f, UR5 ;  /* 0x0000001fff047899 */ /* 0x000fe40008011405 */
[----:B------:R-:W-:-:S02]  /*3830*/  ULOP3.LUT UR6, UR6, 0x3fff, URZ, 0xc0, !UPT ;  /* 0x00003fff06067892 */ /* 0x000fc4000f8ec0ff */
[----:B------:R-:W-:Y:S02]  /*3840*/  ULEA.HI UR4, UR4, UR5, URZ, 0x6 ;  /* 0x0000000504047291 */ /* 0x000fe4000f8f30ff */
[----:B------:R-:W-:Y:S02]  /*3850*/  USHF.R.U32.HI UR5, URZ, 0x4, UR7 ;  /* 0x00000004ff057899 */ /* 0x000fe40008011607 */
[----:B------:R-:W-:Y:S02]  /*3860*/  USHF.R.S32.HI UR28, URZ, 0x6, UR4 ;  /* 0x00000006ff1c7899 */ /* 0x000fe40008011404 */
[----:B------:R-:W-:Y:S02]  /*3870*/  ULOP3.LUT UR5, UR5, 0x3fff, URZ, 0xc0, !UPT ;  /* 0x00003fff05057892 */ /* 0x000fe4000f8ec0ff */
[----:B------:R-:W-:Y:S02]  /*3880*/  UISETP.LT.AND UP0, UPT, UR28, 0x1, UPT ;  /* 0x000000011c00788c */ /* 0x000fe4000bf01270 */
[----:B------:R-:W-:-:S02]  /*3890*/  ULOP3.LUT UR20, UR6, 0x10000, URZ, 0xfc, !UPT ;  /* 0x0001000006147892 */ /* 0x000fc4000f8efcff */
[----:B------:R-:W-:Y:S02]  /*38a0*/  USEL UR29, UR28, 0x1, !UP0 ;  /* 0x000000011c1d7887 */ /* 0x000fe4000c000000 */
[----:B------:R-:W-:Y:S02]  /*38b0*/  ULOP3.LUT UR21, UR5, 0x10000, URZ, 0xfc, !UPT ;  /* 0x0001000005157892 */ /* 0x000fe4000f8efcff */
[----:B------:R-:W-:Y:S02]  /*38c0*/  UIADD3 UR29, UPT, UPT, -UR29, URZ, URZ ;  /* 0x000000ff1d1d7290 */ /* 0x000fe4000fffe1ff */
[----:B-1----:R-:W-:Y:S01]  /*38d0*/  UISETP.GE.AND UP4, UPT, UR8, 0x1, UPT ;  /* 0x000000010800788c */ /* 0x002fe2000bf86270 */
[----:B------:R-:W-:Y:S01]  /*38e0*/  UMOV UR24, 0x0 ;  /* 0x0000000000187882 */ /* 0x000fe20000000000 */
[----:B------:R-:W-:Y:S01]  /*38f0*/  UMOV UR25, 0x44004a0 ;  /* 0x044004a000197882 */ /* 0x000fe20000000000 */
[----:B--2---:R-:W-:-:S15]  /*3900*/  R2UR UR30, R0 ;  /* 0x00000000001e72ca */ /* 0x004fde00000e0000 */
.L_x_73:
[----:B------:R-:W-:Y:S02]  /*3910*/  LEA R0, R10, UR17, 0x3 ;  /* 0x000000110a007c11 */ /* 0x000fe4000f8e18ff */
[----:B------:R-:W-:Y:S02]  /*3920*/  SHF.L.U32 R2, R9, 0x1f, RZ ;  /* 0x0000001f09027819 */ /* 0x000fe400000006ff */
[----:B------:R-:W-:Y:S01]  /*3930*/  PLOP3.LUT P0, PT, PT, PT, UP4, 0x80, 0x8 ;  /* 0x000000000008781c */ /* 0x000fe20003f0f048 */
[----:B------:R-:W-:Y:S01]  /*3940*/  VIADD R3, R0, 0x100 ;  /* 0x0000010000037836 */ /* 0x000fe20000000000 */
[----:B-1----:R-:W1:Y:S02]  /*3950*/  SYNCS.PHASECHK.TRANS64.TRYWAIT P1, [R0+URZ+0xf0], R2 ;  /* 0x0000f002000075a7 */ /* 0x002e6400080211ff */
[----:B-1-3--:R-:W-:Y:S09]  /*3960*/  @!P1 BRA `(.L_x_67) ;  /* 0x0000006800409947 */ /* 0x00aff20003800000 */
.L_x_166:
[----:B------:R-:W-:Y:S01]  /*3970*/  LEA R4, R10, UR17, 0x4 ;  /* 0x000000110a047c11 */ /* 0x000fe2000f8e20ff */
[----:B------:R-:W-:Y:S01]  /*3980*/  @UP4 ULEA UR4, UR14, UR17, 0x3 ;  /* 0x000000110e044291 */ /* 0x000fe2000f8e18ff */
[----:B------:R-:W-:Y:S01]  /*3990*/  PLOP3.LUT P2, PT, PT, PT, PT, 0x80, 0x8 ;  /* 0x000000000008781c */ /* 0x000fe20003f4f070 */
[----:B------:R-:W-:Y:S01]  /*39a0*/  ULEA UR23, UR22, UR17, 0x3 ;  /* 0x0000001116177291 */ /* 0x000fe2000f8e18ff */
[----:B------:R-:W-:Y:S02]  /*39b0*/  PRMT R3, RZ, 0x654, R3 ;  /* 0x00000654ff037816 */ /* 0x000fe40000000003 */
[----:B------:R-:W2:Y:S01]  /*39c0*/  LDS.128 R4, [R4+0x180] ;  /* 0x0001800004047984 */ /* 0x000ea20000000c00 */
[----:B-1----:R-:W-:Y:S02]  /*39d0*/  @P0 SHF.L.U32 R2, R8, 0x1f, RZ ;  /* 0x0000001f08020819 */ /* 0x002fe400000006ff */
[----:B------:R-:W-:Y:S01]  /*39e0*/  SHF.L.U32 R0, R11, 0x1f, RZ ;  /* 0x0000001f0b007819 */ /* 0x000fe200000006ff */
[----:B------:R-:W-:Y:S01]  /*39f0*/  @!PT LDS RZ, [RZ] ;  /* 0x00000000fffff984 */ /* 0x000fe20000000800 */
[----:B------:R-:W-:Y:S01]  /*3a00*/  @!PT LDS RZ, [RZ] ;  /* 0x00000000fffff984 */ /* 0x000fe20000000800 */
[----:B------:R-:W-:Y:S01]  /*3a10*/  @!PT LDS RZ, [RZ] ;  /* 0x00000000fffff984 */ /* 0x000fe20000000800 */
[----:B------:R-:W-:Y:S01]  /*3a20*/  @!PT LDS RZ, [RZ] ;  /* 0x00000000fffff984 */ /* 0x000fe20000000800 */
[----:B------:R1:W-:Y:S06]  /*3a30*/  MEMBAR.ALL.CTA ;  /* 0x0000000000007992 */ /* 0x0003ec0000008000 */
[----:B-1----:R-:W1:Y:S02]  /*3a40*/  FENCE.VIEW.ASYNC.S ;  /* 0x00000000000073c6 */ /* 0x002e640000000000 */
[----:B-1----:R1:W-:Y:S01]  /*3a50*/  SYNCS.ARRIVE.TRANS64.RED.A1T0 RZ, [R3+URZ], RZ ;  /* 0x000000ff03ff79a7 */ /* 0x0023e200081004ff */
[----:B------:R1:W3:Y:S01]  /*3a60*/  @P0 SYNCS.PHASECHK.TRANS64.TRYWAIT P2, [UR4], R2 ;  /* 0x00000002ff0005a7 */ /* 0x0002e20008041104 */
[----:B------:R-:W-:Y:S01]  /*3a70*/  ULEA.HI UR4, UR22, UR22, URZ, 0x1 ;  /* 0x0000001616047291 */ /* 0x000fe2000f8f08ff */
[----:B--2---:R-:W-:-:S03]  /*3a80*/  LOP3.LUT P1, RZ, R6, 0x1, RZ, 0xc0, !PT ;  /* 0x0000000106ff7812 */ /* 0x004fc6000782c0ff */
[----:B------:R-:W-:Y:S02]  /*3a90*/  USHF.L.U32 UR18, UR4, 0x7, URZ ;  /* 0x0000000704127899 */ /* 0x000fe400080006ff */
[----:B------:R-:W-:Y:S02]  /*3aa0*/  ULOP3.LUT UR4, UR4, 0xffe, URZ, 0xc0, !UPT ;  /* 0x00000ffe04047892 */ /* 0x000fe4000f8ec0ff */
[----:B------:R-:W-:Y:S02]  /*3ab0*/  ULOP3.LUT UR18, UR18, 0xffffff00, URZ, 0xc0, !UPT ;  /* 0xffffff0012127892 */ /* 0x000fe4000f8ec0ff */
[----:B------:R-:W-:Y:S02]  /*3ac0*/  UIADD3 UR4, UPT, UPT, -UR4, UR22, URZ ;  /* 0x0000001604047290 */ /* 0x000fe4000fffe1ff */
[----:B------:R-:W-:Y:S01]  /*3ad0*/  UIADD3 UR18, UPT, UPT, UR30, UR18, URZ ;  /* 0x000000121e127290 */ /* 0x000fe2000fffe0ff */
[----:B------:R-:W2:Y:S03]  /*3ae0*/  SYNCS.PHASECHK.TRANS64.TRYWAIT P0, [UR23+0x130], R0 ;  /* 0x00013000ff0075a7 */ /* 0x000ea60008001117 */
[----:B------:R-:W-:Y:S01]  /*3af0*/  ULEA UR18, UR4, UR18, 0x14 ;  /* 0x0000001204127291 */ /* 0x000fe2000f8ea0ff */
[----:B-123--:R-:W-:Y:S11]  /*3b00*/  @!P0 BRA `(.L_x_68) ;  /* 0x0000006400ec8947 */ /* 0x00eff60003800000 */
.L_x_168:
[----:B------:R-:W-:Y:S01]  /*3b10*/  IADD3 R10, PT, PT, R10, 0x1, RZ ;  /* 0x000000010a0a7810 */ /* 0x000fe20007ffe0ff */
[----:B------:R-:W-:Y:S06]  /*3b20*/  BRA.U !UP4, `(.L_x_69) ;  /* 0x000000010c987547 */ /* 0x000fec000b800000 */
[----:B------:R-:W-:Y:S01]  /*3b30*/  UPLOP3.LUT UP2, UPT, UPT, UPT, UPT, 0x40, 0x4 ;  /* 0x000000000004789c */ /* 0x000fe20003f4e870 */
[----:B------:R-:W-:Y:S01]  /*3b40*/  UMOV UR16, UR29 ;  /* 0x0000001d00107c82 */ /* 0x000fe20008000000 */
[----:B------:R-:W-:Y:S01]  /*3b50*/  UMOV UR15, UR28 ;  /* 0x0000001c000f7c82 */ /* 0x000fe20008000000 */
[----:B------:R-:W-:-:S08]  /*3b60*/  UMOV UR6, UR14 ;  /* 0x0000000e00067c82 */ /* 0x000fd00008000000 */
.L_x_72:
[----:B------:R-:W-:Y:S02]  /*3b70*/  UIADD3 UR16, UPT, UPT, UR16, 0x1, URZ ;  /* 0x0000000110107890 */ /* 0x000fe4000fffe0ff */
[----:B--2---:R-:W-:Y:S02]  /*3b80*/  ULEA UR5, UR6, UR17, 0x3 ;  /* 0x0000001106057291 */ /* 0x004fe4000f8e18ff */
[----:B------:R-:W-:Y:S01]  /*3b90*/  UISETP.NE.AND UP3, UPT, UR16, URZ, UPT ;  /* 0x000000ff1000728c */ /* 0x000fe2000bf65270 */
[----:B---3--:R-:W-:Y:S10]  /*3ba0*/  @P2 BRA `(.L_x_70) ;  /* 0x00000000000c2947 */ /* 0x008ff40003800000 */
[----:B-1----:R-:W-:Y:S04]  /*3bb0*/  SHF.L.U32 R2, R8, 0x1f, RZ ;  /* 0x0000001f08027819 */ /* 0x002fe800000006ff */
[----:B------:R-:W1:Y:S02]  /*3bc0*/  SYNCS.PHASECHK.TRANS64.TRYWAIT P0, [UR5], R2 ;  /* 0x00000002ff0075a7 */ /* 0x000e640008001105 */
[----:B-1----:R-:W-:Y:S05]  /*3bd0*/  @!P0 BRA `(.L_x_71) ;  /* 0x0000006400d08947 */ /* 0x002fea0003800000 */
.L_x_70:
[----:B------:R-:W-:Y:S01]  /*3be0*/  UISETP.NE.AND UP0, UPT, UR15, 0x1, UPT ;  /* 0x000000010f00788c */ /* 0x000fe2000bf05270 */
[----:B------:R-:W-:Y:S01]  /*3bf0*/  PLOP3.LUT P2, PT, PT, PT, PT, 0x80, 0x8 ;  /* 0x000000000008781c */ /* 0x000fe20003f4f070 */
[----:B------:R-:W-:Y:S02]  /*3c00*/  UIADD3 UR4, UPT, UPT, UR6, 0x1, URZ ;  /* 0x0000000106047890 */ /* 0x000fe4000fffe0ff */
[----:B------:R-:W-:Y:S02]  /*3c10*/  ULEA UR12, UR6, UR21, 0xa ;  /* 0x00000015060c7291 */ /* 0x000fe4000f8e50ff */
[----:B------:R-:W-:Y:S01]  /*3c20*/  UISETP.NE.AND UP1, UPT, UR4, 0xa, UPT ;  /* 0x0000000a0400788c */ /* 0x000fe2000bf25270 */
[----:B------:R-:W-:Y:S01]  /*3c30*/  PLOP3.LUT P0, PT, PT, PT, UP0, 0x80, 0x8 ;  /* 0x000000000008781c */ /* 0x000fe20003f0f008 */
[----:B------:R-:W-:Y:S02]  /*3c40*/  UIADD3 UR10, UPT, UPT, UR12, 0x2, URZ ;  /* 0x000000020c0a7890 */ /* 0x000fe4000fffe0ff */
[----:B------:R-:W-:Y:S02]  /*3c50*/  USEL UR7, URZ, 0x1, UP1 ;  /* 0x00000001ff077887 */ /* 0x000fe40008800000 */
[----:B------:R-:W-:Y:S02]  /*3c60*/  USEL UR14, UR4, URZ, UP1 ;  /* 0x000000ff040e7287 */ /* 0x000fe40008800000 */
[----:B------:R-:W-:Y:S02]  /*3c70*/  UIADD3 UR15, UPT, UPT, UR15, -0x1, URZ ;  /* 0xffffffff0f0f7890 */ /* 0x000fe4000fffe0ff */
[----:B------:R-:W-:Y:S01]  /*3c80*/  @UP0 ULEA UR4, UR14, UR17, 0x3 ;  /* 0x000000110e040291 */ /* 0x000fe2000f8e18ff */
[----:B------:R-:W-:Y:S01]  /*3c90*/  LOP3.LUT R8, R8, UR7, RZ, 0x3c, !PT ;  /* 0x0000000708087c12 */ /* 0x000fe2000f8e3cff */
[----:B------:R-:W-:Y:S01]  /*3ca0*/  UIADD3 UR7, UPT, UPT, UR5, 0x50, URZ ;  /* 0x0000005005077890 */ /* 0x000fe2000fffe0ff */
[----:B------:R-:W-:Y:S02]  /*3cb0*/  UMOV UR13, 0x80004020 ;  /* 0x80004020000d7882 */ /* 0x000fe40000000000 */
[----:B-1----:R-:W-:Y:S01]  /*3cc0*/  @P0 SHF.L.U32 R0, R8, 0x1f, RZ ;  /* 0x0000001f08000819 */ /* 0x002fe200000006ff */
[----:B------:R-:W-:Y:S01]  /*3cd0*/  UMOV UR5, 0x80004020 ;  /* 0x8000402000057882 */ /* 0x000fe20000000000 */
[----:B------:R-:W-:Y:S01]  /*3ce0*/  UMOV UR11, 0x80004020 ;  /* 0x80004020000b7882 */ /* 0x000fe20000000000 */
[----:B------:R-:W-:Y:S01]  /*3cf0*/  UMOV UR9, 0x80004020 ;  /* 0x8000402000097882 */ /* 0x000fe20000000000 */
[----:B------:R2:W3:Y:S01]  /*3d00*/  @P0 SYNCS.PHASECHK.TRANS64.TRYWAIT P2, [UR4], R0 ;  /* 0x00000000ff0005a7 */ /* 0x0004e20008041104 */
[----:B------:R-:W-:Y:S03]  /*3d10*/  ULEA UR4, UR6, UR20, 0x8 ;  /* 0x0000001406047291 */ /* 0x000fe6000f8e40ff */
[----:B------:R-:W-:Y:S01]  /*3d20*/  UMOV UR6, UR14 ;  /* 0x0000000e00067c82 */ /* 0x000fe20008000000 */
[----:B------:R-:W-:Y:S05]  /*3d30*/  UIADD3 UR8, UPT, UPT, UR4, 0x2, URZ ;  /* 0x0000000204087890 */ /* 0x000fea000fffe0ff */
[----:B------:R2:W-:Y:S01]  /*3d40*/  UTCIMMA gdesc[UR4], gdesc[UR12], tmem[UR18], tmem[UR26], idesc[UR27], UP2 ;  /* 0x00ff1a0c040075ea */ /* 0x0005e20009000112 */
[----:B------:R-:W-:Y:S03]  /*3d50*/  UPLOP3.LUT UP2, UPT, UPT, UPT, UPT, 0x80, 0x8 ;  /* 0x000000000008789c */ /* 0x000fe60003f4f070 */
[----:B------:R2:W-:Y:S01]  /*3d60*/  UTCIMMA gdesc[UR8], gdesc[UR10], tmem[UR18], tmem[UR24], idesc[UR25], UPT ;  /* 0x00ff180a080075ea */ /* 0x0005e2000b800112 */
[----:B------:R2:W-:Y:S01]  /*3d70*/  UTCBAR.MULTICAST [UR7], URZ, UR19 ;  /* 0x000000ff070073e9 */ /* 0x0005e20008000813 */
[----:B------:R-:W-:Y:S06]  /*3d80*/  BRA.U UP3, `(.L_x_72) ;  /* 0xfffffffd03787547 */ /* 0x000fec000b83ffff */
.L_x_69:
[----:B--2---:R-:W-:Y:S01]  /*3d90*/  UIADD3 UR4, UPT, UPT, UR22, 0x1, URZ ;  /* 0x0000000116047890 */ /* 0x004fe2000fffe0ff */
[C---:B------:R-:W-:Y:S01]  /*3da0*/  ISETP.NE.AND P0, PT, R10.reuse, 0x2, PT ;  /* 0x000000020a00780c */ /* 0x040fe20003f05270 */
[----:B------:R-:W-:Y:S02]  /*3db0*/  UIADD3 UR5, UPT, UPT, UR23, 0x110, URZ ;  /* 0x0000011017057890 */ /* 0x000fe4000fffe0ff */
[----:B------:R-:W-:Y:S01]  /*3dc0*/  UISETP.NE.AND UP0, UPT, UR4, 0x4, UPT ;  /* 0x000000040400788c */ /* 0x000fe2000bf05270 */
[----:B-1----:R-:W-:Y:S02]  /*3dd0*/  SEL R0, RZ, 0x1, P0 ;  /* 0x00000001ff007807 */ /* 0x002fe40000000000 */
[----:B------:R-:W-:Y:S01]  /*3de0*/  SEL R10, R10, RZ, P0 ;  /* 0x000000ff0a0a7207 */ /* 0x000fe20000000000 */
[----:B------:R-:W-:Y:S01]  /*3df0*/  USEL UR6, URZ, 0x1, UP0 ;  /* 0x00000001ff067887 */ /* 0x000fe20008000000 */
[----:B------:R-:W-:Y:S01]  /*3e00*/  LOP3.LUT R9, R9, R0, RZ, 0x3c, !PT ;  /* 0x0000000009097212 */ /* 0x000fe200078e3cff */
[----:B------:R-:W-:Y:S01]  /*3e10*/  USEL UR22, UR4, URZ, UP0 ;  /* 0x000000ff04167287 */ /* 0x000fe20008000000 */
[----:B------:R1:W-:Y:S03]  /*3e20*/  UTCBAR [UR5], URZ ;  /* 0x000000ff050073e9 */ /* 0x0003e600080000ff */
[----:B------:R-:W-:Y:S01]  /*3e30*/  LOP3.LUT R11, R11, UR6, RZ, 0x3c, !PT ;  /* 0x000000060b0b7c12 */ /* 0x000fe2000f8e3cff */
[----:B------:R-:W-:Y:S07]  /*3e40*/  @P1 BRA `(.L_x_73) ;  /* 0xfffffff800b01947 */ /* 0x000fee000383ffff */
[----:B------:R-:W2:Y:S01]  /*3e50*/  S2UR UR8, SR_CgaCtaId ;  /* 0x00000000000879c3 */ /* 0x000ea20000008800 */
[----:B------:R-:W-:Y:S01]  /*3e60*/  ELECT P0, URZ, PT ;  /* 0x0000000000ff782f */ /* 0x000fe20003800000 */
[----:B------:R-:W-:Y:S01]  /*3e70*/  IMAD.MOV.U32 R0, RZ, RZ, 0x1 ;  /* 0x00000001ff007424 */ /* 0x000fe200078e00ff */
[----:B------:R-:W-:Y:S01]  /*3e80*/  UIADD3 UR17, UPT, UPT, UR17, 0x130, URZ ;  /* 0x0000013011117890 */ /* 0x000fe2000fffe0ff */
[----:B------:R-:W-:Y:S01]  /*3e90*/  SHF.L.U32 R2, R11, 0x1f, RZ ;  /* 0x0000001f0b027819 */ /* 0x000fe200000006ff */
[----:B------:R-:W-:-:S03]  /*3ea0*/  UMOV UR4, 0x40 ;  /* 0x0000004000047882 */ /* 0x000fc60000000000 */
[----:B------:R-:W-:Y:S01]  /*3eb0*/  UVIRTCOUNT.DEALLOC.SMPOOL 0x80 ;  /* 0x000000800000784c */ /* 0x000fe20000000000 */
[----:B--2---:R-:W-:Y:S02]  /*3ec0*/  ULEA UR8, UR8, UR4, 0x18 ;  /* 0x0000000408087291 */ /* 0x004fe4000f8ec0ff */
[----:B------:R-:W-:-:S07]  /*3ed0*/  ULEA UR4, UR22, UR17, 0x3 ;  /* 0x0000001116047291 */ /* 0x000fce000f8e18ff */
[----:B------:R2:W-:Y:S02]  /*3ee0*/  @P0 STS.U8 [UR8+0x1c], R0 ;  /* 0x00001c00ff000988 */ /* 0x0005e40008000008 */
[----:B------:R-:W4:Y:S02]  /*3ef0*/  SYNCS.PHASECHK.TRANS64.TRYWAIT P0, [UR4], R2 ;  /* 0x00000002ff0075a7 */ /* 0x000f240008001104 */
[----:B--2-4-:R-:W-:Y:S05]  /*3f00*/  @!P0 BRA `(.L_x_74) ;  /* 0x00000064001c8947 */ /* 0x014fea0003800000 */
.L_x_171:
[----:B------:R-:W-:-:S04]  /*3f10*/  UIADD3 UR4, UPT, UPT, UR22, 0x1, URZ ;  /* 0x0000000116047890 */ /* 0x000fc8000fffe0ff */
[----:B------:R-:W-:-:S04]  /*3f20*/  UISETP.NE.AND UP0, UPT, UR4, 0x4, UPT ;  /* 0x000000040400788c */ /* 0x000fc8000bf05270 */
[----:B------:R-:W-:Y:S02]  /*3f30*/  USEL UR6, URZ, 0x1, UP0 ;  /* 0x00000001ff067887 */ /* 0x000fe40008000000 */
[----:B------:R-:W-:-:S04]  /*3f40*/  USEL UR4, UR4, URZ, UP0 ;  /* 0x000000ff04047287 */ /* 0x000fc80008000000 */
[----:B-1----:R-:W-:Y:S01]  /*3f50*/  ULEA UR5, UR4, UR17, 0x3 ;  /* 0x0000001104057291 */ /* 0x002fe2000f8e18ff */
[----:B--2---:R-:W-:-:S04]  /*3f60*/  LOP3.LUT R2, R11, UR6, RZ, 0x3c, !PT ;  /* 0x000000060b027c12 */ /* 0x004fc8000f8e3cff */
[----:B------:R-:W-:-:S04]  /*3f70*/  SHF.L.U32 R3, R2, 0x1f, RZ ;  /* 0x0000001f02037819 */ /* 0x000fc800000006ff */
[----:B------:R-:W1:Y:S02]  /*3f80*/  SYNCS.PHASECHK.TRANS64.TRYWAIT P0, [UR5], R3 ;  /* 0x00000003ff0075a7 */ /* 0x000e640008001105 */
[----:B-1----:R-:W-:Y:S05]  /*3f90*/  @!P0 BRA `(.L_x_75) ;  /* 0x0000006400108947 */ /* 0x002fea0003800000 */
.L_x_173:
        /* <DEDUP_REMOVED lines=9> */
.L_x_175:
[----:B------:R-:W-:-:S04]  /*4030*/  UIADD3 UR4, UPT, UPT, UR4, 0x1, URZ ;  /* 0x0000000104047890 */ /* 0x000fc8000fffe0ff */
[----:B------:R-:W-:-:S04]  /*4040*/  UISETP.NE.AND UP0, UPT, UR4, 0x4, UPT ;  /* 0x000000040400788c */ /* 0x000fc8000bf05270 */
[----:B------:R-:W-:Y:S02]  /*4050*/  USEL UR5, URZ, 0x1, UP0 ;  /* 0x00000001ff057887 */ /* 0x000fe40008000000 */
[----:B------:R-:W-:-:S04]  /*4060*/  USEL UR4, UR4, URZ, UP0 ;  /* 0x000000ff04047287 */ /* 0x000fc80008000000 */
[----:B------:R-:W-:Y:S01]  /*4070*/  ULEA UR4, UR4, UR17, 0x3 ;  /* 0x0000001104047291 */ /* 0x000fe2000f8e18ff */
[----:B------:R-:W-:-:S04]  /*4080*/  LOP3.LUT R2, R2, UR5, RZ, 0x3c, !PT ;  /* 0x0000000502027c12 */ /* 0x000fc8000f8e3cff */
[----:B------:R-:W-:-:S04]  /*4090*/  SHF.L.U32 R2, R2, 0x1f, RZ ;  /* 0x0000001f02027819 */ /* 0x000fc800000006ff */
[----:B------:R-:W2:Y:S02]  /*40a0*/  SYNCS.PHASECHK.TRANS64.TRYWAIT P0, [UR4], R2 ;  /* 0x00000002ff0075a7 */ /* 0x000ea40008001104 */
[----:B--2---:R-:W-:Y:S05]  /*40b0*/  @!P0 BRA `(.L_x_77) ;  /* 0x0000006000f88947 */ /* 0x004fea0003800000 */
.L_x_177:
[----:B------:R-:W-:Y:S01]  /*40c0*/  NOP ;  /* 0x0000000000007918 */ /* 0x000fe20000000000 */
[----:B-1----:R-:W1:Y:S01]  /*40d0*/  LDS R0, [UR8+0x14] ;  /* 0x00001408ff007984 */ /* 0x002e620008000800 */
[----:B------:R-:W-:Y:S01]  /*40e0*/  ULOP3.LUT UR4, UR30, 0xffff, URZ, 0xc0, !UPT ;  /* 0x0000ffff1e047892 */ /* 0x000fe2000f8ec0ff */
[----:B------:R-:W-:Y:S01]  /*40f0*/  UMOV UR5, 0xffff ;  /* 0x0000ffff00057882 */ /* 0x000fe20000000000 */
[----:B------:R-:W-:Y:S02]  /*4100*/  UMOV UR6, 0x1 ;  /* 0x0000000100067882 */ /* 0x000fe40000000000 */
[----:B------:R-:W-:-:S04]  /*4110*/  USHF.R.U32.HI UR4, URZ, 0x5, UR4 ;  /* 0x00000005ff047899 */ /* 0x000fc80008011604 */
[----:B------:R-:W-:Y:S02]  /*4120*/  USHF.L.U32 UR5, UR5, UR4, URZ ;  /* 0x0000000405057299 */ /* 0x000fe400080006ff */
[----:B------:R-:W-:-:S04]  /*4130*/  USHF.L.U32 UR4, UR6, UR4, URZ ;  /* 0x0000000406047299 */ /* 0x000fc800080006ff */
[----:B-1----:R-:W-:-:S04]  /*4140*/  LOP3.LUT R0, R0, UR5, RZ, 0xc0, !PT ;  /* 0x0000000500007c12 */ /* 0x002fc8000f8ec0ff */
[----:B------:R-:W-:-:S13]  /*4150*/  ISETP.NE.AND P0, PT, R0, UR5, PT ;  /* 0x0000000500007c0c */ /* 0x000fda000bf05270 */
[----:B------:R-:W-:Y:S05]  /*4160*/  @P0 BRA `(.L_x_78) ;  /* 0x0000000000580947 */ /* 0x000fea0003800000 */
[----:B------:R-:W1:Y:S02]  /*4170*/  LDS R0, [UR8+0x18] ;  /* 0x00001808ff007984 */ /* 0x000e640008000800 */
[----:B-1----:R-:W-:-:S04]  /*4180*/  LOP3.LUT R0, R0, UR4, RZ, 0xc0, !PT ;  /* 0x0000000400007c12 */ /* 0x002fc8000f8ec0ff */
[----:B------:R-:W-:-:S13]  /*4190*/  ISETP.NE.AND P0, PT, R0, UR4, PT ;  /* 0x0000000400007c0c */ /* 0x000fda000bf05270 */
[----:B------:R-:W-:Y:S05]  /*41a0*/  @P0 BRA `(.L_x_79) ;  /* 0x00000000003c0947 */ /* 0x000fea0003800000 */
[----:B------:R-:W1:Y:S01]  /*41b0*/  S2R R2, SR_LANEID ;  /* 0x0000000000027919 */ /* 0x000e620000000000 */
[----:B------:R-:W-:-:S06]  /*41c0*/  ULOP3.LUT UR5, URZ, UR5, URZ, 0x33, !UPT ;  /* 0x00000005ff057292 */ /* 0x000fcc000f8e33ff */
[----:B------:R-:W-:-:S04]  /*41d0*/  IMAD.U32 R0, RZ, RZ, UR5 ;  /* 0x00000005ff007e24 */ /* 0x000fc8000f8e00ff */
[----:B------:R2:W4:Y:S02]  /*41e0*/  REDUX UR7, R0 ;  /* 0x00000000000773c4 */ /* 0x0005240000000000 */
[----:B------:R1:W-:Y:S01]  /*41f0*/  UTCATOMSWS.AND URZ, UR5 ;  /* 0x0000000500ff79e3 */ /* 0x0003e20008000000 */
[----:B--2---:R-:W-:Y:S01]  /*4200*/  LOP3.LUT R0, RZ, UR4, RZ, 0x33, !PT ;  /* 0x00000004ff007c12 */ /* 0x004fe2000f8e33ff */
[----:B------:R-:W-:Y:S02]  /*4210*/  VOTEU.ANY UR4, UPT, PT ;  /* 0x0000000000047886 */ /* 0x000fe400038e0100 */
[----:B------:R-:W-:Y:S02]  /*4220*/  UFLO.U32 UR4, UR4 ;  /* 0x00000004000472bd */ /* 0x000fe400080e0000 */
[----:B------:R-:W2:Y:S04]  /*4230*/  REDUX UR6, R0 ;  /* 0x00000000000673c4 */ /* 0x000ea80000000000 */
[----:B-1----:R-:W-:-:S02]  /*4240*/  ISETP.EQ.U32.AND P0, PT, R2, UR4, PT ;  /* 0x0000000402007c0c */ /* 0x002fc4000bf02070 */
[----:B----4-:R-:W-:-:S11]  /*4250*/  MOV R2, UR7 ;  /* 0x0000000700027c02 */ /* 0x010fd60008000f00 */
[----:B------:R1:W-:Y:S01]  /*4260*/  @P0 ATOMS.AND RZ, [UR8+0x14], R2 ;  /* 0x00001402ffff098c */ /* 0x0003e2000a800008 */
[----:B--2---:R-:W-:-:S05]  /*4270*/  IMAD.U32 R0, RZ, RZ, UR6 ;  /* 0x00000006ff007e24 */ /* 0x004fca000f8e00ff */
[----:B------:R1:W-:Y:S01]  /*4280*/  @P0 ATOMS.AND RZ, [UR8+0x18], R0 ;  /* 0x00001800ffff098c */ /* 0x0003e2000a800008 */
[----:B------:R-:W-:Y:S05]  /*4290*/  BRA `(.L_x_80) ;  /* 0x0000000000147947 */ /* 0x000fea0003800000 */
.L_x_79:
[----:B------:R-:W-:Y:S02]  /*42a0*/  MOV R2, 0x42c0 ;  /* 0x000042c000027802 */ /* 0x000fe40000000f00 */
[----:B---3-5:R-:W-:Y:S05]  /*42b0*/  CALL.REL.NOINC `($__internal_0_$__cuda_sm10x_tcgen05_guardrail_trap_col_being_dealloced_not_returned_by_alloc) ;  /* 0x0000006400dc7944 */ /* 0x028fea0003c00000 */
[----:B------:R-:W-:Y:S05]  /*42c0*/  BRA `(.L_x_80) ;  /* 0x0000000000087947 */ /* 0x000fea0003800000 */
.L_x_78:
[----:B------:R-:W-:Y:S02]  /*42d0*/  MOV R2, 0x42f0 ;  /* 0x000042f000027802 */ /* 0x000fe40000000f00 */
[----:B---3-5:R-:W-:Y:S05]  /*42e0*/  CALL.REL.NOINC `($__internal_2_$__cuda_sm10x_tcgen05_guardrail_trap_unallocated_columns_being_dealloced) ;  /* 0x0000006400e87944 */ /* 0x028fea0003c00000 */
.L_x_80:
[----:B------:R-:W-:Y:S01]  /*42f0*/  NOP ;  /* 0x0000000000007918 */ /* 0x000fe20000000000 */
[----:B------:R-:W-:Y:S05]  /*4300*/  EXIT ;  /* 0x000000000000794d */ /* 0x000fea0003800000 */
.L_x_62:
[----:B------:R-:W-:-:S09]  /*4310*/  UISETP.NE.OR UP0, UPT, UR17, 0x3, !UP3 ;  /* 0x000000031100788c */ /* 0x000fd2000df05670 */
[----:B------:R-:W-:Y:S05]  /*4320*/  BRA.U UP0, `(.L_x_81) ;  /* 0x0000001100587547 */ /* 0x000fea000b800000 */
[----:B------:R-:W2:Y:S01]  /*4330*/  LDCU UR31, c[0x0][0x370] ;  /* 0x00006e00ff1f77ac */ /* 0x000ea20008000800 */
[----:B------:R-:W3:Y:S01]  /*4340*/  LDC.64 R16, c[0x0][0x348] ;  /* 0x0000d200ff107b82 */ /* 0x000ee20000000a00 */
[----:B------:R-:W-:Y:S02]  /*4350*/  HFMA2 R13, -RZ, RZ, 0, 0 ;  /* 0x00000000ff0d7431 */ /* 0x000fe400000001ff */
[----:B------:R-:W-:Y:S01]  /*4360*/  IMAD.MOV.U32 R15, RZ, RZ, 0x1 ;  /* 0x00000001ff0f7424 */ /* 0x000fe200078e00ff */
[----:B------:R-:W2:Y:S01]  /*4370*/  LDCU.128 UR48, c[0x0][0xb10] ;  /* 0x00016200ff3077ac */ /* 0x000ea20008000c00 */
[----:B------:R-:W-:Y:S01]  /*4380*/  IMAD.MOV.U32 R14, RZ, RZ, RZ ;  /* 0x000000ffff0e7224 */ /* 0x000fe200078e00ff */
[----:B------:R-:W-:Y:S01]  /*4390*/  MOV R7, 0x1000 ;  /* 0x0000100000077802 */ /* 0x000fe20000000f00 */
[----:B------:R-:W4:Y:S01]  /*43a0*/  LDCU UR30, c[0x0][0x374] ;  /* 0x00006e80ff1e77ac */ /* 0x000f220008000800 */
[----:B------:R-:W1:Y:S01]  /*43b0*/  LDC.64 R2, c[0x0][0x888] ;  /* 0x00022200ff027b82 */ /* 0x000e620000000a00 */
[----:B------:R-:W4:Y:S01]  /*43c0*/  LDCU UR15, c[0x0][0xb0c] ;  /* 0x00016180ff0f77ac */ /* 0x000f220008000800 */
[----:B------:R-:W3:Y:S06]  /*43d0*/  LDCU UR40, c[0x0][0xb20] ;  /* 0x00016400ff2877ac */ /* 0x000eec0008000800 */
[----:B------:R-:W1:Y:S01]  /*43e0*/  LDC.64 R4, c[0x0][0x890] ;  /* 0x00022400ff047b82 */ /* 0x000e620000000a00 */
[----:B------:R-:W3:Y:S01]  /*43f0*/  LDCU UR4, c[0x0][0xb30] ;  /* 0x00016600ff0477ac */ /* 0x000ee20008000800 */
[----:B------:R-:W-:Y:S01]  /*4400*/  UMOV UR21, 0x400 ;  /* 0x0000040000157882 */ /* 0x000fe20000000000 */
[----:B--2---:R-:W-:-:S02]  /*4410*/  UIMAD.WIDE.U32 UR6, UR31, UR48, URZ ;  /* 0x000000301f0672a5 */ /* 0x004fc4000f8e00ff */
[----:B----4-:R-:W-:Y:S02]  /*4420*/  UIMAD.WIDE.U32 UR8, UR30, UR51, URZ ;  /* 0x000000331e0872a5 */ /* 0x010fe4000f8e00ff */
[----:B------:R-:W-:Y:S02]  /*4430*/  ULEA UR21, UR45, UR21, 0x18 ;  /* 0x000000152d157291 */ /* 0x000fe4000f8ec0ff */
[----:B------:R-:W-:Y:S02]  /*4440*/  UPLOP3.LUT UP3, UPT, UPT, UPT, UPT, 0x40, 0x4 ;  /* 0x000000000004789c */ /* 0x000fe40003f6e870 */
[----:B------:R-:W-:Y:S01]  /*4450*/  UIADD3 UR37, UPT, UPT, UR21, 0xb8, URZ ;  /* 0x000000b815257890 */ /* 0x000fe2000fffe0ff */
[----:B------:R-:W-:Y:S01]  /*4460*/  UMOV UR6, UR7 ;  /* 0x0000000700067c82 */ /* 0x000fe20008000000 */
[----:B------:R-:W-:Y:S01]  /*4470*/  UMOV UR38, UR9 ;  /* 0x0000000900267c82 */ /* 0x000fe20008000000 */
[----:B------:R-:W-:Y:S02]  /*4480*/  UISETP.GE.AND UP0, UPT, UR42, 0x1, UPT ;  /* 0x000000012a00788c */ /* 0x000fe4000bf06270 */
[----:B------:R-:W-:Y:S01]  /*4490*/  UISETP.NE.AND UP4, UPT, UR42, 0x1, UPT ;  /* 0x000000012a00788c */ /* 0x000fe2000bf85270 */
[----:B------:R-:W2:Y:S01]  /*44a0*/  LDCU.64 UR22, c[0x0][0xb28] ;  /* 0x00016500ff1677ac */ /* 0x000ea20008000a00 */
[----:B------:R-:W-:-:S02]  /*44b0*/  UISETP.NE.AND UP6, UPT, UR15, 0x1, UPT ;  /* 0x000000010f00788c */ /* 0x000fc4000bfc5270 */
[----:B------:R-:W-:Y:S02]  /*44c0*/  UISETP.NE.AND UP5, UPT, UR50, 0x1, UPT ;  /* 0x000000013200788c */ /* 0x000fe4000bfa5270 */
[----:B------:R-:W-:Y:S02]  /*44d0*/  UIADD3 UR33, UPT, UPT, UR21, 0xa0, URZ ;  /* 0x000000a015217890 */ /* 0x000fe4000fffe0ff */
[----:B------:R-:W-:Y:S02]  /*44e0*/  UIADD3 UR25, UPT, UPT, UR21, 0xa8, URZ ;  /* 0x000000a815197890 */ /* 0x000fe4000fffe0ff */
[----:B------:R-:W-:Y:S02]  /*44f0*/  UIADD3 UR17, UPT, UPT, UR21, 0xb0, URZ ;  /* 0x000000b015117890 */ /* 0x000fe4000fffe0ff */
[----:B------:R-:W-:Y:S02]  /*4500*/  UPRMT UR37, UR45, 0x654, UR37 ;  /* 0x000006542d257896 */ /* 0x000fe40008000025 */
[----:B------:R-:W-:-:S02]  /*4510*/  USHF.R.U32.HI UR39, URZ, UR49, UR6 ;  /* 0x00000031ff277299 */ /* 0x000fc40008011606 */
[----:B---3--:R-:W-:Y:S02]  /*4520*/  USHF.R.U32.HI UR38, URZ, UR40, UR38 ;  /* 0x00000028ff267299 */ /* 0x008fe40008011626 */
[----:B------:R-:W-:-:S11]  /*4530*/  UISETP.NE.AND UP2, UPT, UR4, 0x1, UPT ;  /* 0x000000010400788c */ /* 0x000fd6000bf45270 */
.L_x_92:
[C---:B------:R-:W-:Y:S02]  /*4540*/  LEA R12, R14.reuse, UR21, 0x3 ;  /* 0x000000150e0c7c11 */ /* 0x040fe4000f8e18ff */
[----:B------:R-:W-:Y:S02]  /*4550*/  SHF.L.U32 R0, R13, 0x1f, RZ ;  /* 0x0000001f0d007819 */ /* 0x000fe400000006ff */
[----:B------:R-:W-:Y:S02]  /*4560*/  LEA R8, R14, UR21, 0x4 ;  /* 0x000000150e087c11 */ /* 0x000fe4000f8e20ff */
[----:B---3--:R-:W3:Y:S02]  /*4570*/  SYNCS.PHASECHK.TRANS64.TRYWAIT P0, [R12+URZ+0xf0], R0 ;  /* 0x0000f0000c0075a7 */ /* 0x008ee400080011ff */
[----:B---3--:R-:W-:Y:S05]  /*4580*/  @!P0 BRA `(.L_x_82) ;  /* 0x0000005c00dc8947 */ /* 0x008fea0003800000 */
.L_x_178:
[----:B------:R-:W4:Y:S01]  /*4590*/  LDS.128 R8, [R8+0x180] ;  /* 0x0001800008087984 */ /* 0x000f220000000c00 */
[----:B------:R-:W-:Y:S01]  /*45a0*/  UISETP.GE.AND UP0, UPT, UR42, 0x1, UPT ;  /* 0x000000012a00788c */ /* 0x000fe2000bf06270 */
[----:B------:R-:W-:Y:S01]  /*45b0*/  @!PT LDS RZ, [RZ] ;  /* 0x00000000fffff984 */ /* 0x000fe20000000800 */
[----:B------:R-:W-:Y:S01]  /*45c0*/  @!PT LDS RZ, [RZ] ;  /* 0x00000000fffff984 */ /* 0x000fe20000000800 */
[----:B------:R-:W-:Y:S01]  /*45d0*/  @!PT LDS RZ, [RZ] ;  /* 0x00000000fffff984 */ /* 0x000fe20000000800 */
[----:B------:R-:W-:Y:S01]  /*45e0*/  @!PT LDS RZ, [RZ] ;  /* 0x00000000fffff984 */ /* 0x000fe20000000800 */
[----:B------:R1:W-:Y:S06]  /*45f0*/  MEMBAR.ALL.CTA ;  /* 0x0000000000007992 */ /* 0x0003ec0000008000 */
[----:B-1----:R-:W1:Y:S01]  /*4600*/  FENCE.VIEW.ASYNC.S ;  /* 0x00000000000073c6 */ /* 0x002e620000000000 */
[----:B----4-:R-:W-:Y:S11]  /*4610*/  LOP3.LUT P0, RZ, R10, 0x1, RZ, 0xc0, !PT ;  /* 0x000000010aff7812 */ /* 0x010ff6000780c0ff */
[----:B------:R-:W-:Y:S02]  /*4620*/  @!UPT UIADD3 URZ, UPT, UPT, URZ, URZ, URZ ;  /* 0x000000fffffff290 */ /* 0x000fe4000fffe0ff */
[----:B-1----:R-:W-:Y:S01]  /*4630*/  VOTEU.ANY UP1, P0 ;  /* 0x0000000000ff7886 */ /* 0x002fe20000020100 */
[----:B------:R-:W-:Y:S11]  /*4640*/  PLOP3.LUT P0, PT, PT, PT, UP1, 0x80, 0x8 ;  /* 0x000000000008781c */ /* 0x000ff60003f0f018 */
[----:B------:R-:W-:Y:S02]  /*4650*/  @!UPT UIADD3 URZ, UPT, UPT, URZ, URZ, URZ ;  /* 0x000000fffffff290 */ /* 0x000fe4000fffe0ff */
[----:B---3--:R-:W-:Y:S02]  /*4660*/  @P0 SHF.R.U32.HI R0, RZ, 0x10, R9 ;  /* 0x00000010ff000819 */ /* 0x008fe40000011609 */
[----:B------:R-:W-:Y:S02]  /*4670*/  @P0 MOV R6, R8 ;  /* 0x0000000800060202 */ /* 0x000fe40000000f00 */
[----:B------:R-:W-:Y:S01]  /*4680*/  @P0 R2UR UR4, R0 ;  /* 0x00000000000402ca */ /* 0x000fe200000e0000 */
[----:B------:R-:W-:Y:S01]  /*4690*/  VIADD R0, R12, 0x100 ;  /* 0x000001000c007836 */ /* 0x000fe20000000000 */
[----:B------:R-:W-:Y:S02]  /*46a0*/  @P0 LOP3.LUT R8, R9, 0xffff, RZ, 0xc0, !PT ;  /* 0x0000ffff09080812 */ /* 0x000fe400078ec0ff */
[----:B------:R-:W-:Y:S02]  /*46b0*/  @P0 R2UR UR6, R6 ;  /* 0x00000000060602ca */ /* 0x000fe400000e0000 */
[----:B------:R-:W-:Y:S02]  /*46c0*/  PRMT R0, RZ, 0x654, R0 ;  /* 0x00000654ff007816 */ /* 0x000fe40000000000 */
[----:B------:R-:W-:Y:S02]  /*46d0*/  @P0 R2UR UR5, R8 ;  /* 0x00000000080502ca */ /* 0x000fe400000e0000 */
[----:B------:R1:W-:Y:S03]  /*46e0*/  SYNCS.ARRIVE.TRANS64.RED.A1T0 RZ, [R0+URZ], RZ ;  /* 0x000000ff00ff79a7 */ /* 0x0003e600081004ff */
[----:B------:R-:W-:Y:S04]  /*46f0*/  @UP1 UMOV UR29, UR4 ;  /* 0x00000004001d1c82 */ /* 0x000fe80008000000 */
[----:B------:R-:W-:Y:S04]  /*4700*/  @UP1 UMOV UR14, UR6 ;  /* 0x00000006000e1c82 */ /* 0x000fe80008000000 */
[----:B------:R-:W-:Y:S01]  /*4710*/  @UP1 UMOV UR13, UR5 ;  /* 0x00000005000d1c82 */ /* 0x000fe20008000000 */
[----:B------:R-:W-:Y:S05]  /*4720*/  BRA.U !UP0, `(.L_x_83) ;  /* 0x0000000108a47547 */ /* 0x000fea000b800000 */
[----:B------:R-:W-:Y:S02]  /*4730*/  UIMAD.WIDE.U32 UR18, UR13, UR51, URZ ;  /* 0x000000330d1272a5 */ /* 0x000fe4000f8e00ff */
[----:B------:R-:W-:Y:S02]  /*4740*/  UIMAD.WIDE.U32 UR26, UR14, UR48, URZ ;  /* 0x000000300e1a72a5 */ /* 0x000fe4000f8e00ff */
[----:B------:R-:W-:Y:S02]  /*4750*/  USEL UR4, UR30, UR38, !UP5 ;  /* 0x000000261e047287 */ /* 0x000fe4000e800000 */
[----:B------:R-:W-:Y:S02]  /*4760*/  USEL UR7, UR31, UR39, !UP6 ;  /* 0x000000271f077287 */ /* 0x000fe4000f000000 */
[----:B--2---:R-:W-:Y:S02]  /*4770*/  UIMAD.WIDE.U32 UR8, UR4, UR22, URZ ;  /* 0x00000016040872a5 */ /* 0x004fe4000f8e00ff */
[----:B------:R-:W-:Y:S01]  /*4780*/  UIMAD.WIDE.U32 UR10, UR7, UR22, URZ ;  /* 0x00000016070a72a5 */ /* 0x000fe2000f8e00ff */
[----:B------:R-:W-:Y:S02]  /*4790*/  UMOV UR5, UR19 ;  /* 0x0000001300057c82 */ /* 0x000fe40008000000 */
[----:B------:R-:W-:Y:S03]  /*47a0*/  USHF.R.U32.HI UR6, URZ, UR40, UR5 ;  /* 0x00000028ff067299 */ /* 0x000fe60008011605 */
[----:B------:R-:W-:Y:S01]  /*47b0*/  UMOV UR5, UR27 ;  /* 0x0000001b00057c82 */ /* 0x000fe20008000000 */
[----:B------:R-:W-:Y:S02]  /*47c0*/  USEL UR6, UR13, UR6, !UP5 ;  /* 0x000000060d067287 */ /* 0x000fe4000e800000 */
[----:B------:R-:W-:Y:S03]  /*47d0*/  USHF.R.U32.HI UR12, URZ, UR49, UR5 ;  /* 0x00000031ff0c7299 */ /* 0x000fe60008011605 */
[----:B------:R-:W-:Y:S02]  /*47e0*/  UMOV UR5, UR9 ;  /* 0x0000000900057c82 */ /* 0x000fe40008000000 */
[----:B------:R-:W-:Y:S03]  /*47f0*/  @UP4 USHF.R.U32.HI UR4, URZ, UR23, UR5 ;  /* 0x00000017ff044299 */ /* 0x000fe60008011605 */
[----:B------:R-:W-:Y:S01]  /*4800*/  UMOV UR5, UR11 ;  /* 0x0000000b00057c82 */ /* 0x000fe20008000000 */
[----:B------:R-:W-:Y:S02]  /*4810*/  UIMAD UR4, UR42, UR4, URZ ;  /* 0x000000042a0472a4 */ /* 0x000fe4000f8e02ff */
[----:B------:R-:W-:Y:S02]  /*4820*/  @UP4 USHF.R.U32.HI UR7, URZ, UR23, UR5 ;  /* 0x00000017ff074299 */ /* 0x000fe40008011605 */
[----:B------:R-:W-:Y:S02]  /*4830*/  UIMAD.WIDE.U32 UR10, UR6, UR22, URZ ;  /* 0x00000016060a72a5 */ /* 0x000fe4000f8e00ff */
[----:B------:R-:W-:Y:S02]  /*4840*/  USEL UR5, UR14, UR12, !UP6 ;  /* 0x0000000c0e057287 */ /* 0x000fe4000f000000 */
[----:B------:R-:W-:Y:S02]  /*4850*/  UIMAD UR8, UR42, UR7, URZ ;  /* 0x000000072a0872a4 */ /* 0x000fe4000f8e02ff */
[----:B------:R-:W-:Y:S03]  /*4860*/  UISETP.GE.AND UP0, UPT, UR6, UR4, UPT ;  /* 0x000000040600728c */ /* 0x000fe6000bf06270 */
[----:B------:R-:W-:Y:S01]  /*4870*/  UMOV UR4, UR11 ;  /* 0x0000000b00047c82 */ /* 0x000fe20008000000 */
[----:B------:R-:W-:Y:S02]  /*4880*/  UISETP.GE.OR UP0, UPT, UR5, UR8, UP0 ;  /* 0x000000080500728c */ /* 0x000fe40008706670 */
[----:B------:R-:W-:Y:S02]  /*4890*/  USHF.R.U32.HI UR4, URZ, UR23, UR4 ;  /* 0x00000017ff047299 */ /* 0x000fe40008011604 */
[----:B------:R-:W-:Y:S02]  /*48a0*/  UIMAD.WIDE.U32 UR8, UR5, UR22, URZ ;  /* 0x00000016050872a5 */ /* 0x000fe4000f8e00ff */
[----:B------:R-:W-:Y:S04]  /*48b0*/  USEL UR10, UR6, UR4, !UP4 ;  /* 0x00000004060a7287 */ /* 0x000fe8000e000000 */
[----:B------:R-:W-:Y:S01]  /*48c0*/  UIADD3 UR11, UPT, UPT, -UR10, URZ, URZ ;  /* 0x000000ff0a0b7290 */ /* 0x000fe2000fffe1ff */
[----:B------:R-:W-:Y:S02]  /*48d0*/  @!UP0 UMOV UR4, UR9 ;  /* 0x0000000900048c82 */ /* 0x000fe40008000000 */
[----:B------:R-:W-:Y:S02]  /*48e0*/  @!UP0 USHF.R.U32.HI UR4, URZ, UR23, UR4 ;  /* 0x00000017ff048299 */ /* 0x000fe40008011604 */
[----:B------:R-:W-:Y:S02]  /*48f0*/  UIMAD UR8, UR42, UR11, UR6 ;  /* 0x0000000b2a0872a4 */ /* 0x000fe4000f8e0206 */
[----:B------:R-:W-:Y:S04]  /*4900*/  @!UP0 USEL UR4, UR5, UR4, !UP4 ;  /* 0x0000000405048287 */ /* 0x000fe8000e000000 */
[----:B------:R-:W-:Y:S02]  /*4910*/  @!UP0 UIMAD UR8, UR7, UR8, UR4 ;  /* 0x00000008070882a4 */ /* 0x000fe4000f8e0204 */
[----:B------:R-:W-:Y:S02]  /*4920*/  @!UP0 UIADD3 UR9, UPT, UPT, UR10, -UR4, URZ ;  /* 0x800000040a098290 */ /* 0x000fe4000fffe0ff */
[----:B------:R-:W-:Y:S02]  /*4930*/  UIADD3 UR4, UPT, UPT, -UR5, URZ, URZ ;  /* 0x000000ff05047290 */ /* 0x000fe4000fffe1ff */
[----:B------:R-:W-:Y:S02]  /*4940*/  UIADD3 UR7, UPT, UPT, -UR6, URZ, URZ ;  /* 0x000000ff06077290 */ /* 0x000fe4000fffe1ff */
[----:B------:R-:W-:Y:S02]  /*4950*/  @!UP0 UIMAD UR6, UR9, UR42, UR5 ;  /* 0x0000002a090682a4 */ /* 0x000fe4000f8e0205 */
[----:B------:R-:W-:Y:S02]  /*4960*/  UIMAD UR14, UR15, UR4, UR14 ;  /* 0x000000040f0e72a4 */ /* 0x000fe4000f8e020e */
[----:B------:R-:W-:Y:S01]  /*4970*/  UIMAD UR13, UR50, UR7, UR13 ;  /* 0x00000007320d72a4 */ /* 0x000fe2000f8e020d */
[----:B------:R-:W-:Y:S02]  /*4980*/  @!UP0 UMOV UR5, UR8 ;  /* 0x0000000800058c82 */ /* 0x000fe40008000000 */
[----:B------:R-:W-:Y:S02]  /*4990*/  UIMAD UR14, UR5, UR15, UR14 ;  /* 0x0000000f050e72a4 */ /* 0x000fe4000f8e020e */
[----:B------:R-:W-:Y:S11]  /*49a0*/  UIMAD UR13, UR6, UR50, UR13 ;  /* 0x00000032060d72a4 */ /* 0x000ff6000f8e020d */
[----:B------:R-:W-:Y:S01]  /*49b0*/  @!UPT UIADD3 URZ, UPT, UPT, URZ, URZ, URZ ;  /* 0x000000fffffff290 */ /* 0x000fe2000fffe0ff */
.L_x_83:
[----:B------:R-:W3:Y:S01]  /*49c0*/  @!UP2 LDCU.128 UR8, c[0x0][0xb10] ;  /* 0x00016200ff08a7ac */ /* 0x000ee20008000c00 */
[C---:B------:R-:W-:Y:S02]  /*49d0*/  ISETP.NE.U32.AND P1, PT, R4.reuse, RZ, PT ;  /* 0x000000ff0400720c */ /* 0x040fe40003f25070 */
[----:B------:R-:W-:Y:S02]  /*49e0*/  ISETP.NE.U32.AND P0, PT, R4, RZ, PT ;  /* 0x000000ff0400720c */ /* 0x000fe40003f05070 */
[C---:B------:R-:W-:Y:S02]  /*49f0*/  ISETP.NE.AND.EX P1, PT, R5.reuse, RZ, PT, P1 ;  /* 0x000000ff0500720c */ /* 0x040fe40003f25310 */
[----:B------:R-:W-:Y:S01]  /*4a00*/  ISETP.NE.AND.EX P0, PT, R5, RZ, PT, P0 ;  /* 0x000000ff0500720c */ /* 0x000fe20003f05300 */
[----:B------:R-:W4:Y:S01]  /*4a10*/  @!UP2 LDCU UR5, c[0x0][0xb0c] ;  /* 0x00016180ff05a7ac */ /* 0x000f220008000800 */
[----:B------:R-:W-:Y:S01]  /*4a20*/  SHF.L.U32 R9, R15, 0x1f, RZ ;  /* 0x0000001f0f097819 */ /* 0x000fe200000006ff */
[----:B------:R-:W-:Y:S02]  /*4a30*/  USHF.L.U32 UR35, UR16, 0x6, URZ ;  /* 0x0000000610237899 */ /* 0x000fe400080006ff */
[----:B------:R-:W-:Y:S02]  /*4a40*/  USHF.L.U32 UR34, UR20, 0x8, URZ ;  /* 0x0000000814227899 */ /* 0x000fe400080006ff */
[----:B---3--:R-:W-:Y:S07]  /*4a50*/  UIMAD.WIDE.U32 UR6, UR14, UR8, URZ ;  /* 0x000000080e0672a5 */ /* 0x008fee000f8e00ff */
[----:B------:R-:W-:Y:S01]  /*4a60*/  @!UP2 UMOV UR4, UR7 ;  /* 0x000000070004ac82 */ /* 0x000fe20008000000 */
[----:B----4-:R-:W-:Y:S02]  /*4a70*/  @!UP2 UISETP.NE.AND UP0, UPT, UR5, 0x1, UPT ;  /* 0x000000010500a88c */ /* 0x010fe4000bf05270 */
[----:B------:R-:W-:Y:S02]  /*4a80*/  @!UP2 USHF.R.U32.HI UR4, URZ, UR9, UR4 ;  /* 0x00000009ff04a299 */ /* 0x000fe40008011604 */
[----:B------:R-:W-:Y:S02]  /*4a90*/  UIMAD.WIDE.U32 UR6, UR13, UR11, URZ ;  /* 0x0000000b0d0672a5 */ /* 0x000fe4000f8e00ff */
[----:B------:R-:W-:Y:S02]  /*4aa0*/  @!UP2 USEL UR8, UR14, UR4, !UP0 ;  /* 0x000000040e08a287 */ /* 0x000fe4000c000000 */
[----:B------:R-:W-:Y:S03]  /*4ab0*/  @!UP2 UISETP.NE.AND UP0, UPT, UR10, 0x1, UPT ;  /* 0x000000010a00a88c */ /* 0x000fe6000bf05270 */
[----:B------:R-:W-:Y:S02]  /*4ac0*/  @!UP2 UMOV UR6, UR7 ;  /* 0x000000070006ac82 */ /* 0x000fe40008000000 */
[----:B------:R-:W3:Y:S02]  /*4ad0*/  @!UP2 LDCU UR4, c[0x0][0xb20] ;  /* 0x00016400ff04a7ac */ /* 0x000ee40008000800 */
[----:B---3--:R-:W-:Y:S04]  /*4ae0*/  @!UP2 USHF.R.U32.HI UR6, URZ, UR4, UR6 ;  /* 0x00000004ff06a299 */ /* 0x008fe80008011606 */
[----:B------:R-:W-:Y:S04]  /*4af0*/  @!UP2 USEL UR6, UR13, UR6, !UP0 ;  /* 0x000000060d06a287 */ /* 0x000fe8000c000000 */
[----:B------:R-:W-:Y:S02]  /*4b00*/  @!UP2 UIADD3 UR4, UPT, UPT, -UR8, UR6, URZ ;  /* 0x000000060804a290 */ /* 0x000fe4000fffe1ff */
[----:B------:R-:W-:Y:S02]  /*4b10*/  @!UP2 UIADD3 UR6, UPT, UPT, UR8, -UR6, URZ ;  /* 0x800000060806a290 */ /* 0x000fe4000fffe0ff */
[----:B------:R-:W-:Y:S02]  /*4b20*/  @!UP2 UIMAD UR14, UR4, UR5, UR14 ;  /* 0x00000005040ea2a4 */ /* 0x000fe4000f8e020e */
[----:B------:R-:W-:Y:S01]  /*4b30*/  @!UP2 UIMAD UR13, UR6, UR10, UR13 ;  /* 0x0000000a060da2a4 */ /* 0x000fe2000f8e020d */
[----:B------:R-:W-:Y:S11]  /*4b40*/  BRA.U UP3, `(.L_x_84) ;  /* 0x0000000103107547 */ /* 0x000ff6000b800000 */
[----:B------:R-:W-:Y:S04]  /*4b50*/  MOV R6, UR46 ;  /* 0x0000002e00067c02 */ /* 0x000fe80008000f00 */
[----:B------:R-:W-:Y:S04]  /*4b60*/  SHF.L.U32 R6, R6, 0x1f, RZ ;  /* 0x0000001f06067819 */ /* 0x000fe800000006ff */
[----:B------:R-:W3:Y:S02]  /*4b70*/  SYNCS.PHASECHK.TRANS64.TRYWAIT P2, [UR21+0xe8], R6 ;  /* 0x0000e806ff0075a7 */ /* 0x000ee40008041115 */
[----:B---3--:R-:W-:Y:S05]  /*4b80*/  @!P2 BRA `(.L_x_85) ;  /* 0x000000580070a947 */ /* 0x008fea0003800000 */
.L_x_84:
[----:B------:R-:W-:Y:S05]  /*4b90*/  @!P1 BRA `(.L_x_86) ;  /* 0x0000000000309947 */ /* 0x000fea0003800000 */
[----:B------:R-:W-:Y:S01]  /*4ba0*/  ISETP.NE.U32.AND P1, PT, R2, RZ, PT ;  /* 0x000000ff0200720c */ /* 0x000fe20003f25070 */
[----:B------:R-:W3:Y:S01]  /*4bb0*/  LDCU.64 UR4, c[0x0][0x358] ;  /* 0x00006b00ff0477ac */ /* 0x000ee20008000a00 */
[----:B------:R-:W-:Y:S02]  /*4bc0*/  IMAD.MOV.U32 R74, RZ, RZ, 0x1 ;  /* 0x00000001ff4a7424 */ /* 0x000fe400078e00ff */
[----:B------:R-:W-:Y:S11]  /*4bd0*/  ISETP.NE.AND.EX P1, PT, R3, RZ, PT, P1 ;  /* 0x000000ff0300720c */ /* 0x000ff60003f25310 */
[----:B------:R-:W-:Y:S02]  /*4be0*/  @!UPT UIADD3 URZ, UPT, UPT, URZ, URZ, URZ ;  /* 0x000000fffffff290 */ /* 0x000fe4000fffe0ff */
[----:B------:R-:W4:Y:S01]  /*4bf0*/  @P1 LDC.64 R10, c[0x0][0x888] ;  /* 0x00022200ff0a1b82 */ /* 0x000f220000000a00 */
[----:B-1----:R-:W-:Y:S04]  /*4c00*/  @P1 IMAD R0, R4, UR36, RZ ;  /* 0x0000002404001c24 */ /* 0x002fe8000f8e02ff */
[----:B----4-:R-:W-:Y:S04]  /*4c10*/  @P1 IMAD.WIDE R10, R0, 0x4, R10 ;  /* 0x00000004000a1825 */ /* 0x010fe800078e020a */
[----:B------:R-:W-:Y:S01]  /*4c20*/  HFMA2 R0, -RZ, RZ, 0, 5.9604644775390625e-08 ;  /* 0x00000001ff007431 */ /* 0x000fe200000001ff */
[----:B---3-5:R3:W5:Y:S04]  /*4c30*/  @P1 LDG.E R40, desc[UR4][R10.64] ;  /* 0x000000040a281981 */ /* 0x028768000c1e1900 */
[----:B------:R-:W-:Y:S01]  /*4c40*/  @!P1 PRMT R74, R0, 0x7610, R74 ;  /* 0x00007610004a9816 */ /* 0x000fe2000000004a */
[----:B---3--:R-:W4:Y:S06]  /*4c50*/  @!P1 LDC R40, c[0x0][0x880] ;  /* 0x00022000ff289b82 */ /* 0x008f2c0000000800 */
.L_x_86:
[----:B----45:R-:W-:Y:S01]  /*4c60*/  @!P0 ISETP.EQ.AND P1, PT, R40, RZ, PT ;  /* 0x000000ff2800820c */ /* 0x030fe20003f22270 */
[----:B------:R-:W-:Y:S01]  /*4c70*/  @!UPT UIADD3 URZ, UPT, UPT, URZ, URZ, URZ ;  /* 0x000000fffffff290 */ /* 0x000fe2000fffe0ff */
[----:B------:R-:W-:Y:S11]  /*4c80*/  @!P0 BRA `(.L_x_87) ;  /* 0x0000000000188947 */ /* 0x000ff60003800000 */
[----:B------:R-:W-:Y:S02]  /*4c90*/  LOP3.LUT P0, RZ, R74, 0xff, RZ, 0xc0, !PT ;  /* 0x000000ff4aff7812 */ /* 0x000fe4000780c0ff */
[----:B------:R-:W-:Y:S04]  /*4ca0*/  ISETP.NE.U32.AND P1, PT, R2, RZ, PT ;  /* 0x000000ff0200720c */ /* 0x000fe80003f25070 */
[----:B------:R-:W-:Y:S04]  /*4cb0*/  ISETP.NE.AND.EX P1, PT, R3, RZ, PT, P1 ;  /* 0x000000ff0300720c */ /* 0x000fe80003f25310 */
[----:B------:R-:W-:Y:S03]  /*4cc0*/  PLOP3.LUT P1, PT, P1, PT, PT, 0x8, 0x80 ;  /* 0x000000000080781c */ /* 0x000fe60000f2e170 */
[----:B------:R-:W-:Y:S11]  /*4cd0*/  @P0 ISETP.EQ.AND P1, PT, R40, RZ, PT ;  /* 0x000000ff2800020c */ /* 0x000ff60003f22270 */
[----:B------:R-:W-:Y:S02]  /*4ce0*/  @!UPT UIADD3 URZ, UPT, UPT, URZ, URZ, URZ ;  /* 0x000000fffffff290 */ /* 0x000fe4000fffe0ff */
.L_x_87:
[----:B------:R-:W3:Y:S01]  /*4cf0*/  SYNCS.PHASECHK.TRANS64.TRYWAIT P2, [UR21+0xc0], R9 ;  /* 0x0000c009ff0075a7 */ /* 0x000ee20008041115 */
[----:B------:R-:W-:Y:S04]  /*4d00*/  ELECT P0, URZ, PT ;  /* 0x0000000000ff782f */ /* 0x000fe80003800000 */
[----:B------:R-:W-:Y:S11]  /*4d10*/  PLOP3.LUT P1, PT, P1, P0, PT, 0xf2, 0x2f ;  /* 0x00000000002f781c */ /* 0x000ff60000f21e72 */
[----:B------:R-:W-:Y:S02]  /*4d20*/  @!UPT UIADD3 URZ, UPT, UPT, URZ, URZ, URZ ;  /* 0x000000fffffff290 */ /* 0x000fe4000fffe0ff */
[----:B------:R-:W-:Y:S05]  /*4d30*/  @!P1 IADD3 R8, P0, PT, R16, 0x580, RZ ;  /* 0x0000058010089810 */ /* 0x000fea0007f1e0ff */
[----:B-1----:R-:W-:Y:S01]  /*4d40*/  @!P1 IMAD.X R6, RZ, RZ, R17, P0 ;  /* 0x000000ffff069224 */ /* 0x002fe200000e0611 */
[----:B---3--:R-:W-:Y:S07]  /*4d50*/  @!P2 BRA `(.L_x_88) ;  /* 0x000000580014a947 */ /* 0x008fee0003800000 */
.L_x_181:
[----:B------:R-:W-:Y:S01]  /*4d60*/  @!P1 R2UR UR5, R8 ;  /* 0x00000000080592ca */ /* 0x000fe200000e0000 */
[----:B------:R-:W-:Y:S01]  /*4d70*/  VOTEU.ALL UP0, P1 ;  /* 0x0000000000ff7886 */ /* 0x000fe20000800000 */
[----:B------:R-:W-:Y:S01]  /*4d80*/  @!P1 R2UR UR4, R6 ;  /* 0x00000000060492ca */ /* 0x000fe200000e0000 */
[----:B-1----:R-:W-:Y:S01]  /*4d90*/  @!P1 IMAD.MOV.U32 R0, RZ, RZ, 0x1000 ;  /* 0x00001000ff009424 */ /* 0x002fe200078e00ff */
[----:B------:R-:W-:Y:S01]  /*4da0*/  UMOV UR8, 0x0 ;  /* 0x0000000000087882 */ /* 0x000fe20000000000 */
[----:B------:R-:W-:Y:S01]  /*4db0*/  UMOV UR9, 0x10000000 ;  /* 0x1000000000097882 */ /* 0x000fe20000000000 */
[----:B------:R-:W-:Y:S01]  /*4dc0*/  @!UP0 UIADD3 UR32, UPT, UPT, UR21, 0x200, URZ ;  /* 0x0000020015208890 */ /* 0x000fe2000fffe0ff */
[----:B------:R-:W-:Y:S01]  /*4dd0*/  @!P1 IADD3 R8, P0, PT, R16, 0x580, RZ ;  /* 0x0000058010089810 */ /* 0x000fe20007f1e0ff */
[----:B------:R-:W-:Y:S01]  /*4de0*/  VOTEU.ALL UP0, P1 ;  /* 0x0000000000ff7886 */ /* 0x000fe20000800000 */
[----:B------:R-:W-:Y:S03]  /*4df0*/  UPRMT UR6, UR45, 0x654, UR33 ;  /* 0x000006542d067896 */ /* 0x000fe60008000021 */
[----:B------:R-:W-:Y:S02]  /*4e00*/  @!P1 IMAD.X R6, RZ, RZ, R17, P0 ;  /* 0x000000ffff069224 */ /* 0x000fe400000e0611 */
[----:B------:R-:W-:Y:S02]  /*4e10*/  IMAD.U32 R10, RZ, RZ, UR5 ;  /* 0x00000005ff0a7e24 */ /* 0x000fe4000f8e00ff */
[----:B------:R-:W-:Y:S03]  /*4e20*/  IMAD.U32 R11, RZ, RZ, UR4 ;  /* 0x00000004ff0b7e24 */ /* 0x000fe6000f8e00ff */
[----:B------:R-:W-:Y:S02]  /*4e30*/  @!P1 R2UR UR4, R10 ;  /* 0x000000000a0492ca */ /* 0x000fe400000e0000 */
[----:B------:R-:W-:Y:S11]  /*4e40*/  @!P1 R2UR UR5, R11 ;  /* 0x000000000b0592ca */ /* 0x000ff600000e0000 */
[----:B------:R-:W-:Y:S02]  /*4e50*/  @!UPT UIADD3 URZ, UPT, UPT, URZ, URZ, URZ ;  /* 0x000000fffffff290 */ /* 0x000fe4000fffe0ff */
[----:B------:R1:W-:Y:S01]  /*4e60*/  @!UP0 UTMALDG.3D [UR32], [UR4], desc[UR8] ;  /* 0x00000820040085b4 */ /* 0x0003e20008011000 */
[----:B------:R1:W-:Y:S01]  /*4e70*/  @!P1 SYNCS.ARRIVE.TRANS64.RED.A0TR RZ, [UR21+0xa0], R0 ;  /* 0x0000a000ffff99a7 */ /* 0x0003e20008300415 */
[----:B------:R-:W-:Y:S01]  /*4e80*/  SYNCS.ARRIVE.TRANS64.RED.A1T0 RZ, [UR6], RZ ;  /* 0x000000ffffff79a7 */ /* 0x000fe20008100406 */
[----:B------:R-:W3:Y:S02]  /*4e90*/  SYNCS.PHASECHK.TRANS64.TRYWAIT P2, [UR21+0xc8], R9 ;  /* 0x0000c809ff0075a7 */ /* 0x000ee40008041115 */
[----:B-1-3--:R-:W-:Y:S05]  /*4ea0*/  @!P2 BRA `(.L_x_89) ;  /* 0x0000005400d8a947 */ /* 0x00afea0003800000 */
.L_x_183:
        /* <DEDUP_REMOVED lines=8> */
[----:B------:R-:W-:Y:S01]  /*4f30*/  @!UP0 UIADD3 UR24, UPT, UPT, UR21, 0x1200, URZ ;  /* 0x0000120015188890 */ /* 0x000fe2000fffe0ff */
[----:B------:R-:W-:Y:S01]  /*4f40*/  VOTEU.ALL UP0, P1 ;  /* 0x0000000000ff7886 */ /* 0x000fe20000800000 */
[----:B------:R-:W-:Y:S01]  /*4f50*/  UMOV UR27, UR35 ;  /* 0x00000023001b7c82 */ /* 0x000fe20008000000 */
[----:B------:R-:W-:Y:S02]  /*4f60*/  UMOV UR28, UR36 ;  /* 0x00000024001c7c82 */ /* 0x000fe40008000000 */
[----:B------:R-:W-:Y:S01]  /*4f70*/  IMAD.U32 R10, RZ, RZ, UR5 ;  /* 0x00000005ff0a7e24 */ /* 0x000fe2000f8e00ff */
[----:B------:R-:W-:Y:S01]  /*4f80*/  UPRMT UR6, UR45, 0x654, UR25 ;  /* 0x000006542d067896 */ /* 0x000fe20008000019 */
[----:B------:R-:W-:Y:S02]  /*4f90*/  IMAD.U32 R11, RZ, RZ, UR4 ;  /* 0x00000004ff0b7e24 */ /* 0x000fe4000f8e00ff */
[----:B------:R-:W-:Y:S01]  /*4fa0*/  @!P1 IMAD.X R6, RZ, RZ, R17, P0 ;  /* 0x000000ffff069224 */ /* 0x000fe200000e0611 */
        /* <DEDUP_REMOVED lines=8> */
.L_x_185:
[----:B------:R-:W-:Y:S01]  /*5030*/  @!P1 R2UR UR5, R8 ;  /* 0x00000000080592ca */ /* 0x000fe200000e0000 */
[----:B------:R-:W-:Y:S01]  /*5040*/  VOTEU.ALL UP0, P1 ;  /* 0x0000000000ff7886 */ /* 0x000fe20000800000 */
[----:B------:R-:W-:Y:S01]  /*5050*/  @!P1 R2UR UR4, R6 ;  /* 0x00000000060492ca */ /* 0x000fe200000e0000 */
[----:B-1----:R-:W-:Y:S01]  /*5060*/  @!P1 IMAD.MOV.U32 R0, RZ, RZ, 0x1000 ;  /* 0x00001000ff009424 */ /* 0x002fe200078e00ff */
[----:B------:R-:W-:Y:S01]  /*5070*/  UMOV UR8, 0x0 ;  /* 0x0000000000087882 */ /* 0x000fe20000000000 */
[----:B------:R-:W-:Y:S01]  /*5080*/  UMOV UR9, 0x10000000 ;  /* 0x1000000000097882 */ /* 0x000fe20000000000 */
[----:B------:R-:W-:Y:S01]  /*5090*/  @!UP0 UIADD3 UR18, UPT, UPT, UR34, 0x80, URZ ;  /* 0x0000008022128890 */ /* 0x000fe2000fffe0ff */
[----:B------:R-:W-:Y:S01]  /*50a0*/  VIADD R14, R14, 0x1 ;  /* 0x000000010e0e7836 */ /* 0x000fe20000000000 */
[----:B------:R-:W-:Y:S01]  /*50b0*/  @!UP0 UIADD3 UR16, UPT, UPT, UR21, 0x2200, URZ ;  /* 0x0000220015108890 */ /* 0x000fe2000fffe0ff */
[----:B------:R-:W-:Y:S01]  /*50c0*/  VOTEU.ALL UP0, P1 ;  /* 0x0000000000ff7886 */ /* 0x000fe20000800000 */
[----:B------:R-:W-:Y:S01]  /*50d0*/  UMOV UR19, UR35 ;  /* 0x0000002300137c82 */ /* 0x000fe20008000000 */
[----:B------:R-:W-:Y:S02]  /*50e0*/  UMOV UR20, UR36 ;  /* 0x0000002400147c82 */ /* 0x000fe40008000000 */
[----:B------:R-:W-:Y:S01]  /*50f0*/  IMAD.U32 R10, RZ, RZ, UR5 ;  /* 0x00000005ff0a7e24 */ /* 0x000fe2000f8e00ff */
[----:B------:R-:W-:Y:S01]  /*5100*/  UPRMT UR6, UR45, 0x654, UR17 ;  /* 0x000006542d067896 */ /* 0x000fe20008000011 */
        /* <DEDUP_REMOVED lines=9> */
.L_x_187:
[----:B------:R-:W-:Y:S01]  /*51a0*/  @!P1 IADD3 R6, P0, PT, R16, 0x580, RZ ;  /* 0x0000058010069810 */ /* 0x000fe20007f1e0ff */
[----:B------:R-:W-:Y:S01]  /*51b0*/  VOTEU.ALL UP0, P1 ;  /* 0x0000000000ff7886 */ /* 0x000fe20000800000 */
[----:B------:R-:W-:Y:S01]  /*51c0*/  UMOV UR6, 0x0 ;  /* 0x0000000000067882 */ /* 0x000fe20000000000 */
[----:B------:R-:W-:Y:S01]  /*51d0*/  UMOV UR7, 0x10000000 ;  /* 0x1000000000077882 */ /* 0x000fe20000000000 */
[----:B------:R-:W-:Y:S01]  /*51e0*/  @!P1 R2UR UR5, R6 ;  /* 0x00000000060592ca */ /* 0x000fe200000e0000 */
[----:B-1----:R-:W-:Y:S01]  /*51f0*/  @!P1 IMAD.X R0, RZ, RZ, R17, P0 ;  /* 0x000000ffff009224 */ /* 0x002fe200000e0611 */
[----:B------:R-:W-:Y:S01]  /*5200*/  @!UP0 UIADD3 UR10, UPT, UPT, UR34, 0xc0, URZ ;  /* 0x000000c0220a8890 */ /* 0x000fe2000fffe0ff */
[----:B------:R-:W-:Y:S01]  /*5210*/  R2UR UR18, R76 ;  /* 0x000000004c1272ca */ /* 0x000fe200000e0000 */
[----:B------:R-:W-:Y:S01]  /*5220*/  @!UP0 UIADD3 UR8, UPT, UPT, UR21, 0x3200, URZ ;  /* 0x0000320015088890 */ /* 0x000fe2000fffe0ff */
[----:B------:R-:W-:Y:S01]  /*5230*/  R2UR UR16, R77 ;  /* 0x000000004d1072ca */ /* 0x000fe200000e0000 */
[----:B------:R-:W-:Y:S01]  /*5240*/  @!UP0 UIADD3 UR9, UPT, UPT, UR21, 0xb8, URZ ;  /* 0x000000b815098890 */ /* 0x000fe2000fffe0ff */
[----:B------:R-:W-:Y:S01]  /*5250*/  @!P1 R2UR UR4, R0 ;  /* 0x00000000000492ca */ /* 0x000fe200000e0000 */
[----:B------:R-:W-:Y:S01]  /*5260*/  VOTEU.ALL UP0, P1 ;  /* 0x0000000000ff7886 */ /* 0x000fe20000800000 */
[----:B------:R-:W-:Y:S01]  /*5270*/  UMOV UR11, UR35 ;  /* 0x00000023000b7c82 */ /* 0x000fe20008000000 */
[----:B------:R-:W-:Y:S01]  /*5280*/  UMOV UR12, UR36 ;  /* 0x00000024000c7c82 */ /* 0x000fe20008000000 */
[C---:B------:R-:W-:Y:S01]  /*5290*/  ISETP.NE.AND P0, PT, R14.reuse, 0x2, PT ;  /* 0x000000020e00780c */ /* 0x040fe20003f05270 */
[----:B------:R-:W-:Y:S01]  /*52a0*/  UPLOP3.LUT UP3, UPT, UPT, UPT, UPT, 0x80, 0x8 ;  /* 0x000000000008789c */ /* 0x000fe20003f6f070 */
[----:B------:R-:W-:Y:S01]  /*52b0*/  IMAD.U32 R8, RZ, RZ, UR5 ;  /* 0x00000005ff087e24 */ /* 0x000fe2000f8e00ff */
[----:B------:R-:W-:Y:S01]  /*52c0*/  LOP3.LUT R15, R15, 0x1, RZ, 0x3c, !PT ;  /* 0x000000010f0f7812 */ /* 0x000fe200078e3cff */
[----:B------:R-:W-:Y:S01]  /*52d0*/  UMOV UR36, UR29 ;  /* 0x0000001d00247c82 */ /* 0x000fe20008000000 */
[----:B------:R-:W-:Y:S01]  /*52e0*/  SEL R0, RZ, 0x1, P0 ;  /* 0x00000001ff007807 */ /* 0x000fe20000000000 */
[----:B------:R-:W-:Y:S01]  /*52f0*/  UIADD3 UR20, UPT, UPT, UR13, UR18, URZ ;  /* 0x000000120d147290 */ /* 0x000fe2000fffe0ff */
[----:B------:R-:W-:Y:S01]  /*5300*/  SEL R14, R14, RZ, P0 ;  /* 0x000000ff0e0e7207 */ /* 0x000fe20000000000 */
[----:B------:R-:W-:Y:S01]  /*5310*/  UIADD3 UR16, UPT, UPT, UR14, UR16, URZ ;  /* 0x000000100e107290 */ /* 0x000fe2000fffe0ff */
[----:B------:R-:W-:Y:S01]  /*5320*/  IMAD.U32 R9, RZ, RZ, UR4 ;  /* 0x00000004ff097e24 */ /* 0x000fe2000f8e00ff */
[----:B------:R-:W-:Y:S02]  /*5330*/  @!P1 R2UR UR4, R8 ;  /* 0x00000000080492ca */ /* 0x000fe400000e0000 */
[----:B------:R-:W-:Y:S02]  /*5340*/  LOP3.LUT R13, R13, R0, RZ, 0x3c, !PT ;  /* 0x000000000d0d7212 */ /* 0x000fe400078e3cff */
[----:B------:R-:W-:Y:S11]  /*5350*/  @!P1 R2UR UR5, R9 ;  /* 0x00000000090592ca */ /* 0x000ff600000e0000 */
[----:B------:R-:W-:Y:S02]  /*5360*/  @!UPT UIADD3 URZ, UPT, UPT, URZ, URZ, URZ ;  /* 0x000000fffffff290 */ /* 0x000fe4000fffe0ff */
[----:B------:R3:W-:Y:S01]  /*5370*/  @!UP0 UTMALDG.3D [UR8], [UR4], desc[UR6] ;  /* 0x00000608040085b4 */ /* 0x0007e20008011000 */
[----:B------:R3:W-:Y:S01]  /*5380*/  @!P1 SYNCS.ARRIVE.TRANS64.RED.A0TR RZ, [UR21+0xb8], R7 ;  /* 0x0000b807ffff99a7 */ /* 0x0007e20008300415 */
[----:B------:R-:W-:Y:S01]  /*5390*/  SYNCS.ARRIVE.TRANS64.RED.A1T0 RZ, [UR37], RZ ;  /* 0x000000ffffff79a7 */ /* 0x000fe20008100425 */
[----:B------:R-:W-:Y:S05]  /*53a0*/  BRA.U UP1, `(.L_x_92) ;  /* 0xfffffff101647547 */ /* 0x000fea000b83ffff */
[----:B------:R-:W-:-:S04]  /*53b0*/  SHF.L.U32 R2, R15, 0x1f, RZ ;  /* 0x0000001f0f027819 */ /* 0x000fc800000006ff */
[----:B------:R-:W1:Y:S02]  /*53c0*/  SYNCS.PHASECHK.TRANS64.TRYWAIT P0, [UR21+0xc0], R2 ;  /* 0x0000c002ff0075a7 */ /* 0x000e640008001115 */
[----:B-1----:R-:W-:Y:S05]  /*53d0*/  @!P0 BRA `(.L_x_93) ;  /* 0x0000005000d48947 */ /* 0x002fea0003800000 */
.L_x_189:
[----:B------:R-:W4:Y:S02]  /*53e0*/  SYNCS.PHASECHK.TRANS64.TRYWAIT P0, [UR21+0xc8], R2 ;  /* 0x0000c802ff0075a7 */ /* 0x000f240008001115 */
[----:B----4-:R-:W-:Y:S05]  /*53f0*/  @!P0 BRA `(.L_x_94) ;  /* 0x0000005000e48947 */ /* 0x010fea0003800000 */
.L_x_191:
[----:B------:R-:W4:Y:S02]  /*5400*/  SYNCS.PHASECHK.TRANS64.TRYWAIT P0, [UR21+0xd0], R2 ;  /* 0x0000d002ff0075a7 */ /* 0x000f240008001115 */
[----:B----4-:R-:W-:Y:S05]  /*5410*/  @!P0 BRA `(.L_x_95) ;  /* 0x0000005000f48947 */ /* 0x010fea0003800000 */
.L_x_193:
[----:B-1----:R-:W-:-:S07]  /*5420*/  MOV R0, UR21 ;  /* 0x0000001500007c02 */ /* 0x002fce0008000f00 */
.L_x_96:
[----:B-1----:R-:W-:-:S04]  /*5430*/  SHF.L.U32 R2, R15, 0x1f, RZ ;  /* 0x0000001f0f027819 */ /* 0x002fc800000006ff */
[----:B------:R1:W4:Y:S03]  /*5440*/  SYNCS.PHASECHK.TRANS64.TRYWAIT P0, [R0+URZ+0xd8], R2 ;  /* 0x0000d802000075a7 */ /* 0x00032600080011ff */
[----:B----4-:R-:W-:Y:S05]  /*5450*/  @!P0 NANOSLEEP.SYNCS 0x989680 ;  /* 0x009896800000895d */ /* 0x010fea0003900000 */
[----:B------:R-:W4:Y:S02]  /*5460*/  @!P0 SYNCS.PHASECHK.TRANS64 P0, [R0+URZ+0xd8], R2 ;  /* 0x0000d802000085a7 */ /* 0x000f2400080010ff */
[----:B--234-:R-:W-:Y:S05]  /*5470*/  @P0 EXIT ;  /* 0x000000000000094d */ /* 0x01cfea0003800000 */
[----:B------:R-:W-:Y:S05]  /*5480*/  BRA `(.L_x_96) ;  /* 0xfffffffc00e87947 */ /* 0x000fea000383ffff */
.L_x_81:
[----:B------:R-:W-:-:S06]  /*5490*/  UISETP.GE.AND UP0, UPT, UR17, 0x4, UPT ;  /* 0x000000041100788c */ /* 0x000fcc000bf06270 */
[----:B------:R-:W-:-:S13]  /*54a0*/  PLOP3.LUT P0, PT, PT, PT, UP0, 0x80, 0x8 ;  /* 0x000000000008781c */ /* 0x000fda0003f0f008 */
[----:B-1----:R-:W-:Y:S05]  /*54b0*/  @!P0 EXIT ;  /* 0x000000000000894d */ /* 0x002fea0003800000 */
[----:B------:R-:W-:Y:S01]  /*54c0*/  BAR.SYNC.DEFER_BLOCKING 0x6, 0xa0 ;  /* 0x0182800000007b1d */ /* 0x000fe20000010000 */
[C---:B------:R-:W-:Y:S01]  /*54d0*/  IMAD.SHL.U32 R7, R85.reuse, 0x40, RZ ;  /* 0x0000004055077824 */ /* 0x040fe200078e00ff */
[C---:B------:R-:W-:Y:S01]  /*54e0*/  LOP3.LUT R87, R85.reuse, 0x60, RZ, 0xc0, !PT ;  /* 0x0000006055577812 */ /* 0x040fe200078ec0ff */
[C---:B------:R-:W-:Y:S02]  /*54f0*/  IMAD.SHL.U32 R4, R85.reuse, 0x20, RZ ;  /* 0x0000002055047824 */ /* 0x040fe400078e00ff */
[----:B------:R-:W-:Y:S02]  /*5500*/  HFMA2 R36, -RZ, RZ, 0, 0 ;  /* 0x00000000ff247431 */ /* 0x000fe400000001ff */
[----:B------:R-:W-:Y:S01]  /*5510*/  IMAD.SHL.U32 R5, R85, 0x8, RZ ;  /* 0x0000000855057824 */ /* 0x000fe200078e00ff */
[----:B------:R-:W-:Y:S01]  /*5520*/  UMOV UR44, 0x400 ;  /* 0x00000400002c7882 */ /* 0x000fe20000000000 */
[----:B------:R-:W1:Y:S01]  /*5530*/  LDC.64 R72, c[0x0][0x8b0] ;  /* 0x00022c00ff487b82 */ /* 0x000e620000000a00 */
[----:B------:R-:W-:Y:S01]  /*5540*/  ULEA UR44, UR45, UR44, 0x18 ;  /* 0x0000002c2d2c7291 */ /* 0x000fe2000f8ec0ff */
[----:B------:R-:W-:Y:S01]  /*5550*/  LOP3.LUT R6, R7, 0x180, RZ, 0xc0, !PT ;  /* 0x0000018007067812 */ /* 0x000fe200078ec0ff */
[C---:B------:R-:W-:Y:S01]  /*5560*/  IMAD.U32 R37, R85.reuse, 0x10000, RZ ;  /* 0x0001000055257824 */ /* 0x040fe200078e00ff */
[----:B------:R-:W-:Y:S01]  /*5570*/  LOP3.LUT R4, R4, 0xc00, RZ, 0xc0, !PT ;  /* 0x00000c0004047812 */ /* 0x000fe200078ec0ff */
[----:B------:R-:W-:Y:S01]  /*5580*/  UIADD3 UR4, UPT, UPT, UR44, 0x4200, URZ ;  /* 0x000042002c047890 */ /* 0x000fe2000fffe0ff */
[----:B------:R-:W-:Y:S01]  /*5590*/  LOP3.LUT R5, R6, 0x30, R5, 0xf8, !PT ;  /* 0x0000003006057812 */ /* 0x000fe200078ef805 */
[----:B------:R-:W-:Y:S01]  /*55a0*/  IMAD.SHL.U32 R6, R85, 0x2, RZ ;  /* 0x0000000255067824 */ /* 0x000fe200078e00ff */
[----:B------:R-:W2:Y:S01]  /*55b0*/  LDC.64 R70, c[0x0][0x8a8] ;  /* 0x00022a00ff467b82 */ /* 0x000ea20000000a00 */
[----:B------:R-:W-:Y:S01]  /*55c0*/  LOP3.LUT R4, R4, 0x40, R7, 0xf8, !PT ;  /* 0x0000004004047812 */ /* 0x000fe200078ef807 */
[----:B------:R-:W-:Y:S01]  /*55d0*/  UIADD3 UR5, UPT, UPT, UR44, 0x200, URZ ;  /* 0x000002002c057890 */ /* 0x000fe2000fffe0ff */
[----:B------:R-:W-:Y:S01]  /*55e0*/  LOP3.LUT R37, R37, 0x600000, RZ, 0xc0, !PT ;  /* 0x0060000025257812 */ /* 0x000fe200078ec0ff */
[----:B------:R-:W-:Y:S01]  /*55f0*/  IMAD.MOV.U32 R84, RZ, RZ, RZ ;  /* 0x000000ffff547224 */ /* 0x000fe200078e00ff */
[----:B------:R-:W-:Y:S01]  /*5600*/  LOP3.LUT R85, R85, 0x2, RZ, 0xc0, !PT ;  /* 0x0000000255557812 */ /* 0x000fe200078ec0ff */
[----:B------:R-:W-:Y:S01]  /*5610*/  IMAD.MOV.U32 R79, RZ, RZ, RZ ;  /* 0x000000ffff4f7224 */ /* 0x000fe200078e00ff */
[----:B------:R-:W-:-:S02]  /*5620*/  LOP3.LUT R5, R5, 0x20, R6, 0x78, !PT ;  /* 0x0000002005057812 */ /* 0x000fc400078e7806 */
[----:B------:R-:W-:Y:S01]  /*5630*/  CS2R R82, SRZ ;  /* 0x0000000000527805 */ /* 0x000fe2000001ff00 */
[----:B------:R-:W3:Y:S01]  /*5640*/  LDS R0, [UR44+0x1a0] ;  /* 0x0001a02cff007984 */ /* 0x000ee20008000800 */
[----:B------:R-:W-:Y:S01]  /*5650*/  LOP3.LUT R4, R4, 0x200, R7, 0xf8, !PT ;  /* 0x0000020004047812 */ /* 0x000fe200078ef807 */
[----:B------:R-:W-:Y:S01]  /*5660*/  IMAD.U32 R88, RZ, RZ, UR5 ;  /* 0x00000005ff587e24 */ /* 0x000fe2000f8e00ff */
[----:B------:R-:W-:Y:S01]  /*5670*/  MOV R81, RZ ;  /* 0x000000ff00517202 */ /* 0x000fe20000000f00 */
[----:B------:R-:W-:Y:S01]  /*5680*/  IMAD.MOV R80, RZ, RZ, -R85 ;  /* 0x000000ffff507224 */ /* 0x000fe200078e0a55 */
[----:B------:R-:W-:Y:S01]  /*5690*/  LOP3.LUT R69, R4, R5, RZ, 0xfc, !PT ;  /* 0x0000000504457212 */ /* 0x000fe200078efcff */
[----:B------:R-:W-:Y:S01]  /*56a0*/  IMAD.U32 R86, RZ, RZ, UR4 ;  /* 0x00000004ff567e24 */ /* 0x000fe2000f8e00ff */
[----:B------:R-:W4:Y:S01]  /*56b0*/  LDCU UR58, c[0x0][0x370] ;  /* 0x00006e00ff3a77ac */ /* 0x000f220008000800 */
[----:B------:R-:W1:Y:S01]  /*56c0*/  LDCU.64 UR62, c[0x0][0x348] ;  /* 0x00006900ff3e77ac */ /* 0x000e620008000a00 */
[----:B------:R-:W1:Y:S01]  /*56d0*/  LDCU UR43, c[0x0][0xb0c] ;  /* 0x00016180ff2b77ac */ /* 0x000e620008000800 */
[----:B------:R-:W1:Y:S01]  /*56e0*/  LDCU UR39, c[0x0][0xb30] ;  /* 0x00016600ff2777ac */ /* 0x000e620008000800 */
[----:B------:R-:W1:Y:S01]  /*56f0*/  LDCU.64 UR56, c[0x0][0x888] ;  /* 0x00011100ff3877ac */ /* 0x000e620008000a00 */
[----:B------:R-:W1:Y:S01]  /*5700*/  LDCU.64 UR40, c[0x0][0xb28] ;  /* 0x00016500ff2877ac */ /* 0x000e620008000a00 */
[----:B------:R-:W1:Y:S01]  /*5710*/  LDCU.64 UR60, c[0x0][0x890] ;  /* 0x00011200ff3c77ac */ /* 0x000e620008000a00 */
[----:B------:R-:W1:Y:S01]  /*5720*/  LDCU.128 UR52, c[0x0][0xb10] ;  /* 0x00016200ff3477ac */ /* 0x000e620008000c00 */
[----:B------:R-:W1:Y:S02]  /*5730*/  LDCU UR47, c[0x0][0x374] ;  /* 0x00006e80ff2f77ac */ /* 0x000e640008000800 */
[----:B-1234-:R-:W-:-:S07]  /*5740*/  IMAD.IADD R37, R0, 0x1, R37 ;  /* 0x0000000100257824 */ /* 0x01efce00078e0225 */
.L_x_138:
[----:B------:R-:W-:Y:S02]  /*5750*/  LEA R3, R79, UR44, 0x3 ;  /* 0x0000002c4f037c11 */ /* 0x000fe4000f8e18ff */
[----:B------:R-:W-:Y:S02]  /*5760*/  SHF.L.U32 R0, R83, 0x1f, RZ ;  /* 0x0000001f53007819 */ /* 0x000fe400000006ff */
[----:B-1----:R-:W-:Y:S02]  /*5770*/  LEA R4, R79, UR44, 0x4 ;  /* 0x0000002c4f047c11 */ /* 0x002fe4000f8e20ff */
[----:B------:R-:W1:Y:S02]  /*5780*/  SYNCS.PHASECHK.TRANS64.TRYWAIT P0, [R3+URZ+0xf0], R0 ;  /* 0x0000f000030075a7 */ /* 0x000e6400080011ff */
[----:B-1----:R-:W-:Y:S05]  /*5790*/  @!P0 BRA `(.L_x_97) ;  /* 0x00000050002c8947 */ /* 0x002fea0003800000 */
.L_x_194:
        /* <DEDUP_REMOVED lines=8> */
[----:B--2---:R-:W-:Y:S11]  /*5820*/  LOP3.LUT P0, RZ, R6, 0x1, RZ, 0xc0, !PT ;  /* 0x0000000106ff7812 */ /* 0x004ff6000780c0ff */
[----:B------:R-:W-:Y:S02]  /*5830*/  @!UPT UIADD3 URZ, UPT, UPT, URZ, URZ, URZ ;  /* 0x000000fffffff290 */ /* 0x000fe4000fffe0ff */
[----:B---3--:R-:W-:Y:S01]  /*5840*/  VOTEU.ANY UP1, P0 ;  /* 0x0000000000ff7886 */ /* 0x008fe20000020100 */
[----:B------:R-:W-:Y:S01]  /*5850*/  PLOP3.LUT P0, PT, PT, PT, UP1, 0x80, 0x8 ;  /* 0x000000000008781c */ /* 0x000fe20003f0f018 */
[----:B------:R-:W-:Y:S11]  /*5860*/  UP2UR UR46, UPR, URZ, 0x2 ;  /* 0x00000002ff2e7883 */ /* 0x000ff60008000000 */
[----:B------:R-:W-:Y:S01]  /*5870*/  @!UPT UIADD3 URZ, UPT, UPT, URZ, URZ, URZ ;  /* 0x000000fffffff290 */ /* 0x000fe2000fffe0ff */
[----:B-1----:R-:W-:Y:S02]  /*5880*/  @P0 SHF.R.U32.HI R0, RZ, 0x10, R5 ;  /* 0x00000010ff000819 */ /* 0x002fe40000011605 */
        /* <DEDUP_REMOVED lines=12> */
[----:B------:R-:W2:Y:S01]  /*5950*/  LDCU UR12, c[0x0][0xb20] ;  /* 0x00016400ff0c77ac */ /* 0x000ea20008000800 */
[----:B------:R-:W-:Y:S02]  /*5960*/  UIMAD.WIDE.U32 UR4, UR47, UR55, URZ ;  /* 0x000000372f0472a5 */ /* 0x000fe4000f8e00ff */
[----:B------:R-:W-:Y:S02]  /*5970*/  UIMAD.WIDE.U32 UR6, UR58, UR52, URZ ;  /* 0x000000343a0672a5 */ /* 0x000fe4000f8e00ff */
[----:B------:R-:W-:Y:S02]  /*5980*/  UISETP.NE.AND UP0, UPT, UR54, 0x1, UPT ;  /* 0x000000013600788c */ /* 0x000fe4000bf05270 */
[----:B------:R-:W-:Y:S02]  /*5990*/  UIMAD.WIDE.U32 UR8, UR37, UR55, URZ ;  /* 0x00000037250872a5 */ /* 0x000fe4000f8e00ff */
[----:B------:R-:W-:Y:S02]  /*59a0*/  UIMAD.WIDE.U32 UR10, UR38, UR52, URZ ;  /* 0x00000034260a72a5 */ /* 0x000fe4000f8e00ff */
[----:B------:R-:W-:Y:S02]  /*59b0*/  UISETP.NE.AND UP1, UPT, UR43, 0x1, UPT ;  /* 0x000000012b00788c */ /* 0x000fe4000bf25270 */
[----:B------:R-:W-:Y:S01]  /*59c0*/  UISETP.NE.AND UP2, UPT, UR42, 0x1, UPT ;  /* 0x000000012a00788c */ /* 0x000fe2000bf45270 */
[----:B------:R-:W-:Y:S02]  /*59d0*/  UMOV UR4, UR5 ;  /* 0x0000000500047c82 */ /* 0x000fe40008000000 */
[----:B--2---:R-:W-:Y:S03]  /*59e0*/  USHF.R.U32.HI UR5, URZ, UR12, UR4 ;  /* 0x0000000cff057299 */ /* 0x004fe60008011604 */
[----:B------:R-:W-:Y:S02]  /*59f0*/  UMOV UR4, UR7 ;  /* 0x0000000700047c82 */ /* 0x000fe40008000000 */
[----:B------:R-:W-:Y:S02]  /*5a00*/  USHF.R.U32.HI UR7, URZ, UR53, UR4 ;  /* 0x00000035ff077299 */ /* 0x000fe40008011604 */
[----:B------:R-:W-:Y:S02]  /*5a10*/  USEL UR4, UR47, UR5, !UP0 ;  /* 0x000000052f047287 */ /* 0x000fe4000c000000 */
[----:B------:R-:W-:Y:S01]  /*5a20*/  USEL UR7, UR58, UR7, !UP1 ;  /* 0x000000073a077287 */ /* 0x000fe2000c800000 */
[----:B------:R-:W-:Y:S01]  /*5a30*/  UMOV UR5, UR9 ;  /* 0x0000000900057c82 */ /* 0x000fe20008000000 */
[----:B------:R-:W-:Y:S02]  /*5a40*/  UIMAD.WIDE.U32 UR8, UR4, UR40, URZ ;  /* 0x00000028040872a5 */ /* 0x000fe4000f8e00ff */
[----:B------:R-:W-:Y:S03]  /*5a50*/  USHF.R.U32.HI UR6, URZ, UR12, UR5 ;  /* 0x0000000cff067299 */ /* 0x000fe60008011605 */
[----:B------:R-:W-:Y:S01]  /*5a60*/  UMOV UR5, UR11 ;  /* 0x0000000b00057c82 */ /* 0x000fe20008000000 */
[----:B------:R-:W-:Y:S02]  /*5a70*/  UIMAD.WIDE.U32 UR10, UR7, UR40, URZ ;  /* 0x00000028070a72a5 */ /* 0x000fe4000f8e00ff */
[----:B------:R-:W-:Y:S02]  /*5a80*/  USHF.R.U32.HI UR12, URZ, UR53, UR5 ;  /* 0x00000035ff0c7299 */ /* 0x000fe40008011605 */
[----:B------:R-:W-:Y:S01]  /*5a90*/  USEL UR6, UR37, UR6, !UP0 ;  /* 0x0000000625067287 */ /* 0x000fe2000c000000 */
[----:B------:R-:W-:Y:S02]  /*5aa0*/  UMOV UR5, UR9 ;  /* 0x0000000900057c82 */ /* 0x000fe40008000000 */
[----:B------:R-:W-:Y:S01]  /*5ab0*/  UMOV UR10, UR11 ;  /* 0x0000000b000a7c82 */ /* 0x000fe20008000000 */
[----:B------:R-:W-:Y:S02]  /*5ac0*/  @UP2 USHF.R.U32.HI UR4, URZ, UR41, UR5 ;  /* 0x00000029ff042299 */ /* 0x000fe40008011605 */
[----:B------:R-:W-:Y:S02]  /*5ad0*/  @UP2 USHF.R.U32.HI UR7, URZ, UR41, UR10 ;  /* 0x00000029ff072299 */ /* 0x000fe4000801160a */
[----:B------:R-:W-:Y:S02]  /*5ae0*/  UIMAD UR4, UR42, UR4, URZ ;  /* 0x000000042a0472a4 */ /* 0x000fe4000f8e02ff */
        /* <DEDUP_REMOVED lines=8> */
[----:B------:R-:W-:Y:S02]  /*5b70*/  USEL UR11, UR6, UR4, !UP2 ;  /* 0x00000004060b7287 */ /* 0x000fe4000d000000 */
[----:B------:R-:W-:Y:S02]  /*5b80*/  UIADD3 UR8, UPT, UPT, -UR5, URZ, URZ ;  /* 0x000000ff05087290 */ /* 0x000fe4000fffe1ff */
[----:B------:R-:W-:Y:S01]  /*5b90*/  UIADD3 UR10, UPT, UPT, -UR11, URZ, URZ ;  /* 0x000000ff0b0a7290 */ /* 0x000fe2000fffe1ff */
[----:B------:R-:W-:Y:S01]  /*5ba0*/  @!UP0 UMOV UR4, UR9 ;  /* 0x0000000900048c82 */ /* 0x000fe20008000000 */
[----:B------:R-:W-:Y:S02]  /*5bb0*/  UIADD3 UR9, UPT, UPT, -UR6, URZ, URZ ;  /* 0x000000ff06097290 */ /* 0x000fe4000fffe1ff */
[----:B------:R-:W-:Y:S02]  /*5bc0*/  @!UP0 USHF.R.U32.HI UR4, URZ, UR41, UR4 ;  /* 0x00000029ff048299 */ /* 0x000fe40008011604 */
[----:B------:R-:W-:Y:S02]  /*5bd0*/  UIMAD UR10, UR42, UR10, UR6 ;  /* 0x0000000a2a0a72a4 */ /* 0x000fe4000f8e0206 */
[----:B------:R-:W-:Y:S04]  /*5be0*/  @!UP0 USEL UR4, UR5, UR4, !UP2 ;  /* 0x0000000405048287 */ /* 0x000fe8000d000000 */
[----:B------:R-:W-:Y:S02]  /*5bf0*/  @!UP0 UIMAD UR10, UR7, UR10, UR4 ;  /* 0x0000000a070a82a4 */ /* 0x000fe4000f8e0204 */
[----:B------:R-:W-:Y:S02]  /*5c00*/  @!UP0 UIADD3 UR11, UPT, UPT, UR11, -UR4, URZ ;  /* 0x800000040b0b8290 */ /* 0x000fe4000fffe0ff */
[----:B------:R-:W-:Y:S02]  /*5c10*/  UIMAD UR7, UR43, UR8, UR38 ;  /* 0x000000082b0772a4 */ /* 0x000fe4000f8e0226 */
[----:B------:R-:W-:Y:S02]  /*5c20*/  @!UP0 UIMAD UR6, UR11, UR42, UR5 ;  /* 0x0000002a0b0682a4 */ /* 0x000fe4000f8e0205 */
[----:B------:R-:W-:Y:S01]  /*5c30*/  UIMAD UR4, UR54, UR9, UR37 ;  /* 0x00000009360472a4 */ /* 0x000fe2000f8e0225 */
[----:B------:R-:W-:Y:S02]  /*5c40*/  @!UP0 UMOV UR5, UR10 ;  /* 0x0000000a00058c82 */ /* 0x000fe40008000000 */
[----:B------:R-:W-:Y:S02]  /*5c50*/  UIMAD UR38, UR5, UR43, UR7 ;  /* 0x0000002b052672a4 */ /* 0x000fe4000f8e0207 */
[----:B------:R-:W-:Y:S11]  /*5c60*/  UIMAD UR37, UR6, UR54, UR4 ;  /* 0x00000036062572a4 */ /* 0x000ff6000f8e0204 */
[----:B------:R-:W-:Y:S01]  /*5c70*/  @!UPT UIADD3 URZ, UPT, UPT, URZ, URZ, URZ ;  /* 0x000000fffffff290 */ /* 0x000fe2000fffe0ff */
.L_x_98:
[----:B------:R-:W-:Y:S01]  /*5c80*/  UISETP.NE.AND UP0, UPT, UR39, 0x1, UPT ;  /* 0x000000012700788c */ /* 0x000fe2000bf05270 */
[----:B------:R-:W-:Y:S01]  /*5c90*/  R2UR UR11, R88 ;  /* 0x00000000580b72ca */ /* 0x000fe200000e0000 */
[----:B------:R-:W-:Y:S01]  /*5ca0*/  USHF.L.U32 UR50, UR16, 0x6, URZ ;  /* 0x0000000610327899 */ /* 0x000fe200080006ff */
[----:B------:R-:W-:Y:S01]  /*5cb0*/  IADD3 R79, PT, PT, R79, 0x1, RZ ;  /* 0x000000014f4f7810 */ /* 0x000fe20007ffe0ff */
[----:B------:R-:W-:Y:S07]  /*5cc0*/  USHF.L.U32 UR49, UR20, 0x8, URZ ;  /* 0x0000000814317899 */ /* 0x000fee00080006ff */
[----:B------:R-:W2:Y:S01]  /*5cd0*/  @!UP0 LDCU.128 UR12, c[0x0][0xb10] ;  /* 0x00016200ff0c87ac */ /* 0x000ea20008000c00 */
[----:B------:R-:W3:Y:S01]  /*5ce0*/  @!UP0 LDCU UR5, c[0x0][0xb0c] ;  /* 0x00016180ff0587ac */ /* 0x000ee20008000800 */
[----:B------:R-:W4:Y:S01]  /*5cf0*/  @!UP0 LDCU UR10, c[0x0][0xb20] ;  /* 0x00016400ff0a87ac */ /* 0x000f220008000800 */
[----:B--2---:R-:W-:Y:S02]  /*5d00*/  UIMAD.WIDE.U32 UR8, UR38, UR12, URZ ;  /* 0x0000000c260872a5 */ /* 0x004fe4000f8e00ff */
[----:B------:R-:W-:Y:S02]  /*5d10*/  UIMAD.WIDE.U32 UR6, UR37, UR15, URZ ;  /* 0x0000000f250672a5 */ /* 0x000fe4000f8e00ff */
[----:B------:R-:W-:Y:S03]  /*5d20*/  @!UP0 UISETP.NE.AND UP1, UPT, UR14, 0x1, UPT ;  /* 0x000000010e00888c */ /* 0x000fe6000bf25270 */
[----:B------:R-:W-:Y:S01]  /*5d30*/  @!UP0 UMOV UR4, UR9 ;  /* 0x0000000900048c82 */ /* 0x000fe20008000000 */
[----:B---3--:R-:W-:Y:S02]  /*5d40*/  @!UP0 UISETP.NE.AND UP2, UPT, UR5, 0x1, UPT ;  /* 0x000000010500888c */ /* 0x008fe4000bf45270 */
[----:B------:R-:W-:Y:S01]  /*5d50*/  @!UP0 USHF.R.U32.HI UR4, URZ, UR13, UR4 ;  /* 0x0000000dff048299 */ /* 0x000fe20008011604 */
[----:B------:R-:W-:Y:S02]  /*5d60*/  @!UP0 UMOV UR6, UR7 ;  /* 0x0000000700068c82 */ /* 0x000fe40008000000 */
[----:B----4-:R-:W-:Y:S02]  /*5d70*/  @!UP0 USHF.R.U32.HI UR6, URZ, UR10, UR6 ;  /* 0x0000000aff068299 */ /* 0x010fe40008011606 */
[----:B------:R-:W-:Y:S02]  /*5d80*/  @!UP0 USEL UR7, UR38, UR4, !UP2 ;  /* 0x0000000426078287 */ /* 0x000fe4000d000000 */
[----:B------:R-:W-:Y:S04]  /*5d90*/  @!UP0 USEL UR6, UR37, UR6, !UP1 ;  /* 0x0000000625068287 */ /* 0x000fe8000c800000 */
[----:B------:R-:W-:Y:S02]  /*5da0*/  @!UP0 UIADD3 UR4, UPT, UPT, -UR7, UR6, URZ ;  /* 0x0000000607048290 */ /* 0x000fe4000fffe1ff */
[----:B------:R-:W-:Y:S02]  /*5db0*/  @!UP0 UIADD3 UR6, UPT, UPT, UR7, -UR6, URZ ;  /* 0x8000000607068290 */ /* 0x000fe4000fffe0ff */
[----:B------:R-:W-:Y:S02]  /*5dc0*/  @!UP0 UIMAD UR38, UR4, UR5, UR38 ;  /* 0x00000005042682a4 */ /* 0x000fe4000f8e0226 */
[----:B------:R-:W-:Y:S02]  /*5dd0*/  @!UP0 UIMAD UR37, UR6, UR14, UR37 ;  /* 0x0000000e062582a4 */ /* 0x000fe4000f8e0225 */
[----:B------:R-:W-:Y:S09]  /*5de0*/  ULOP3.LUT UP0, URZ, UR11, 0x1b0, URZ, 0xc0, !UPT ;  /* 0x000001b00bff7892 */ /* 0x000ff2000f80c0ff */
[----:B------:R-:W-:Y:S05]  /*5df0*/  BRA.U !UP0, `(.L_x_99) ;  /* 0x0000000108407547 */ /* 0x000fea000b800000 */
[----:B------:R-:W2:Y:S01]  /*5e00*/  LDCU.64 UR8, c[0x4][0x88] ;  /* 0x01001100ff0877ac */ /* 0x000ea20008000a00 */
[----:B------:R-:W-:Y:S01]  /*5e10*/  MOV R3, 0x0 ;  /* 0x0000000000037802 */ /* 0x000fe20000000f00 */
[----:B------:R-:W-:Y:S02]  /*5e20*/  HFMA2 R12, -RZ, RZ, 0, 5.9604644775390625e-08 ;  /* 0x00000001ff0c7431 */ /* 0x000fe400000001ff */
[----:B------:R-:W-:Y:S02]  /*5e30*/  IMAD.MOV.U32 R8, RZ, RZ, 0x70 ;  /* 0x00000070ff087424 */ /* 0x000fe400078e00ff */
[----:B------:R-:W-:Y:S01]  /*5e40*/  IMAD.MOV.U32 R13, RZ, RZ, RZ ;  /* 0x000000ffff0d7224 */ /* 0x000fe200078e00ff */
[----:B------:R-:W3:Y:S01]  /*5e50*/  LDCU.64 UR6, c[0x4][0x90] ;  /* 0x01001200ff0677ac */ /* 0x000ee20008000a00 */
[----:B------:R-:W4:Y:S01]  /*5e60*/  LDC.64 R2, c[0x4][R3] ;  /* 0x0100000003027b82 */ /* 0x000f220000000a00 */
[----:B------:R-:W1:Y:S01]  /*5e70*/  LDCU.64 UR4, c[0x4][0x8] ;  /* 0x01000100ff0477ac */ /* 0x000e620008000a00 */
[----:B--2---:R-:W-:Y:S01]  /*5e80*/  MOV R5, UR9 ;  /* 0x0000000900057c02 */ /* 0x004fe20008000f00 */
[----:B------:R-:W-:Y:S01]  /*5e90*/  IMAD.U32 R4, RZ, RZ, UR8 ;  /* 0x00000008ff047e24 */ /* 0x000fe2000f8e00ff */
[----:B---3--:R-:W-:Y:S01]  /*5ea0*/  MOV R7, UR7 ;  /* 0x0000000700077c02 */ /* 0x008fe20008000f00 */
[----:B------:R-:W-:Y:S01]  /*5eb0*/  IMAD.U32 R6, RZ, RZ, UR6 ;  /* 0x00000006ff067e24 */ /* 0x000fe2000f8e00ff */
[----:B-1----:R-:W-:Y:S01]  /*5ec0*/  MOV R11, UR5 ;  /* 0x00000005000b7c02 */ /* 0x002fe20008000f00 */
[----:B------:R-:W-:Y:S02]  /*5ed0*/  IMAD.U32 R10, RZ, RZ, UR4 ;  /* 0x00000004ff0a7e24 */ /* 0x000fe4000f8e00ff */
[----:B------:R-:W-:Y:S07]  /*5ee0*/  LEPC R20, `(.L_x_99) ;  /* 0x000000001014794e */ /* 0x000fee0000000000 */
[----:B----45:R-:W-:Y:S05]  /*5ef0*/  CALL.ABS.NOINC R2 ;  /* 0x0000000002007343 */ /* 0x030fea0003c00000 */
.L_x_99:
[----:B------:R-:W-:Y:S01]  /*5f00*/  LOP3.LUT P0, RZ, R86, 0x1b0, RZ, 0xc0, !PT ;  /* 0x000001b056ff7812 */ /* 0x000fe2000780c0ff */
[----:B------:R-:W-:Y:S11]  /*5f10*/  BSSY.RECONVERGENT B6, `(.L_x_100) ;  /* 0x0000013000067945 */ /* 0x000ff60003800200 */
[----:B------:R-:W-:Y:S01]  /*5f20*/  @!UPT UIADD3 URZ, UPT, UPT, URZ, URZ, URZ ;  /* 0x000000fffffff290 */ /* 0x000fe2000fffe0ff */
[----:B------:R-:W-:Y:S05]  /*5f30*/  @!P0 BRA `(.L_x_101) ;  /* 0x0000000000408947 */ /* 0x000fea0003800000 */
        /* <DEDUP_REMOVED lines=16> */
.L_x_101:
[----:B------:R-:W-:Y:S05]  /*6040*/  BSYNC.RECONVERGENT B6 ;  /* 0x0000000000067941 */ /* 0x000fea0003800200 */
.L_x_100:
[----:B------:R-:W-:Y:S01]  /*6050*/  R2UR UR4, R78 ;  /* 0x000000004e0472ca */ /* 0x000fe200000e0000 */
[----:B------:R-:W-:Y:S01]  /*6060*/  UISETP.NE.U32.AND UP0, UPT, UR60, URZ, UPT ;  /* 0x000000ff3c00728c */ /* 0x000fe2000bf05070 */
[----:B------:R-:W-:Y:S02]  /*6070*/  ISETP.NE.U32.AND P4, PT, R72, RZ, PT ;  /* 0x000000ff4800720c */ /* 0x000fe40003f85070 */
[----:B------:R-:W-:Y:S01]  /*6080*/  ISETP.NE.U32.AND P2, PT, RZ, UR56, PT ;  /* 0x00000038ff007c0c */ /* 0x000fe2000bf45070 */
[----:B------:R-:W-:Y:S01]  /*6090*/  UISETP.NE.AND.EX UP1, UPT, UR61, URZ, UPT, UP0 ;  /* 0x000000ff3d00728c */ /* 0x000fe2000bf25300 */
[----:B------:R-:W-:Y:S01]  /*60a0*/  ISETP.NE.AND.EX P4, PT, R73, RZ, PT, P4 ;  /* 0x000000ff4900720c */ /* 0x000fe20003f85340 */
[----:B------:R-:W-:Y:S01]  /*60b0*/  UPLOP3.LUT UP0, UPT, UPT, UPT, UPT, 0x40, 0x4 ;  /* 0x000000000004789c */ /* 0x000fe20003f0e870 */
[----:B------:R-:W-:Y:S05]  /*60c0*/  ISETP.NE.AND.EX P2, PT, RZ, UR57, PT, P2 ;  /* 0x00000039ff007c0c */ /* 0x000fea000bf45320 */
[----:B------:R-:W-:Y:S06]  /*60d0*/  UISETP.NE.AND UP2, UPT, UR4, URZ, UPT ;  /* 0x000000ff0400728c */ /* 0x000fec000bf45270 */
[----:B------:R-:W-:Y:S05]  /*60e0*/  PLOP3.LUT P1, PT, PT, PT, UP2, 0x80, 0x8 ;  /* 0x000000000008781c */ /* 0x000fea0003f2f028 */
[----:B------:R-:W-:Y:S06]  /*60f0*/  @UP2 UPLOP3.LUT UP0, UPT, UPT, UPT, UP1, 0x80, 0x8 ;  /* 0x000000000008289c */ /* 0x000fec0003f0f010 */
[----:B------:R-:W-:Y:S01]  /*6100*/  PLOP3.LUT P0, PT, PT, PT, UP0, 0x80, 0x8 ;  /* 0x000000000008781c */ /* 0x000fe20003f0f008 */
[----:B------:R-:W-:Y:S01]  /*6110*/  @!UPT UIADD3 URZ, UPT, UPT, URZ, URZ, URZ ;  /* 0x000000fffffff290 */ /* 0x000fe2000fffe0ff */
[----:B------:R-:W-:Y:S11]  /*6120*/  BRA.U !UP1, `(.L_x_102) ;  /* 0x00000001093c7547 */ /* 0x000ff6000b800000 */
[----:B------:R-:W-:Y:S01]  /*6130*/  UISETP.NE.U32.AND UP0, UPT, UR56, URZ, UPT ;  /* 0x000000ff3800728c */ /* 0x000fe2000bf05070 */
[----:B-1----:R-:W-:Y:S01]  /*6140*/  HFMA2 R0, -RZ, RZ, 0, 5.9604644775390625e-08 ;  /* 0x00000001ff007431 */ /* 0x002fe200000001ff */
[----:B------:R-:W1:Y:S01]  /*6150*/  LDCU.64 UR8, c[0x0][0x358] ;  /* 0x00006b00ff0877ac */ /* 0x000e620008000a00 */
[----:B------:R-:W-:Y:S01]  /*6160*/  IMAD.MOV.U32 R74, RZ, RZ, 0x1 ;  /* 0x00000001ff4a7424 */ /* 0x000fe200078e00ff */
[----:B------:R-:W-:Y:S06]  /*6170*/  UISETP.NE.AND.EX UP0, UPT, UR57, URZ, UPT, UP0 ;  /* 0x000000ff3900728c */ /* 0x000fec000bf05300 */
[----:B------:R-:W-:Y:S05]  /*6180*/  PLOP3.LUT P3, PT, PT, PT, UP0, 0x80, 0x8 ;  /* 0x000000000008781c */ /* 0x000fea0003f6f008 */
[----:B------:R-:W2:Y:S01]  /*6190*/  @UP0 LDCU.64 UR4, c[0x0][0x888] ;  /* 0x00011100ff0407ac */ /* 0x000ea20008000a00 */
[----:B------:R-:W-:Y:S07]  /*61a0*/  @UP0 UIMAD UR6, UR36, UR60, URZ ;  /* 0x0000003c240602a4 */ /* 0x000fee000f8e02ff */
[----:B------:R-:W-:Y:S01]  /*61b0*/  @!P3 PRMT R74, R0, 0x7610, R74 ;  /* 0x00007610004ab816 */ /* 0x000fe2000000004a */
[----:B--2---:R-:W-:Y:S06]  /*61c0*/  @UP0 UIMAD.WIDE UR4, UR6, 0x4, UR4 ;  /* 0x00000004060408a5 */ /* 0x004fec000f8e0204 */
[----:B-----5:R-:W-:Y:S01]  /*61d0*/  IMAD.U32 R40, RZ, RZ, UR4 ;  /* 0x00000004ff287e24 */ /* 0x020fe2000f8e00ff */
[----:B------:R-:W-:Y:S04]  /*61e0*/  MOV R41, UR5 ;  /* 0x0000000500297c02 */ /* 0x000fe80008000f00 */
[----:B------:R-:W2:Y:S01]  /*61f0*/  @!UP0 LDCU UR4, c[0x0][0x880] ;  /* 0x00011000ff0487ac */ /* 0x000ea20008000800 */
[----:B-1----:R3:W5:Y:S02]  /*6200*/  @P3 LDG.E R40, desc[UR8][R40.64] ;  /* 0x0000000828283981 */ /* 0x002764000c1e1900 */
[----:B--23--:R-:W-:Y:S02]  /*6210*/  @!P3 IMAD.U32 R40, RZ, RZ, UR4 ;  /* 0x00000004ff28be24 */ /* 0x00cfe4000f8e00ff */
.L_x_102:
[----:B------:R-:W-:Y:S05]  /*6220*/  @!P4 BRA `(.L_x_103) ;  /* 0x000000000024c947 */ /* 0x000fea0003800000 */
[----:B------:R-:W-:Y:S01]  /*6230*/  ISETP.NE.U32.AND P3, PT, R70, RZ, PT ;  /* 0x000000ff4600720c */ /* 0x000fe20003f65070 */
[----:B------:R-:W2:Y:S03]  /*6240*/  LDCU.64 UR4, c[0x0][0x358] ;  /* 0x00006b00ff0477ac */ /* 0x000ea60008000a00 */
[----:B------:R-:W-:Y:S11]  /*6250*/  ISETP.NE.AND.EX P3, PT, R71, RZ, PT, P3 ;  /* 0x000000ff4700720c */ /* 0x000ff60003f65330 */
[----:B------:R-:W-:Y:S02]  /*6260*/  @!UPT UIADD3 URZ, UPT, UPT, URZ, URZ, URZ ;  /* 0x000000fffffff290 */ /* 0x000fe4000fffe0ff */
[----:B------:R-:W3:Y:S01]  /*6270*/  @P3 LDC.64 R2, c[0x0][0x8a8] ;  /* 0x00022a00ff023b82 */ /* 0x000ee20000000a00 */
[----:B-1----:R-:W-:Y:S04]  /*6280*/  @P3 IMAD R0, R72, UR36, RZ ;  /* 0x0000002448003c24 */ /* 0x002fe8000f8e02ff */
[----:B---3--:R-:W-:Y:S05]  /*6290*/  @P3 IMAD.WIDE R2, R0, 0x4, R2 ;  /* 0x0000000400023825 */ /* 0x008fea00078e0202 */
[----:B--2--5:R2:W5:Y:S02]  /*62a0*/  @P3 LDG.E R38, desc[UR4][R2.64] ;  /* 0x0000000402263981 */ /* 0x024564000c1e1900 */
[----:B--2---:R-:W3:Y:S02]  /*62b0*/  @!P3 LDC R38, c[0x0][0x8a0] ;  /* 0x00022800ff26bb82 */ /* 0x004ee40000000800 */
.L_x_103:
[----:B-----5:R-:W-:Y:S01]  /*62c0*/  ISETP.NE.AND P4, PT, R40, RZ, PT ;  /* 0x000000ff2800720c */ /* 0x020fe20003f85270 */
[----:B------:R-:W-:Y:S01]  /*62d0*/  BSSY B1, `(.L_x_104) ;  /* 0x0000042000017945 */ /* 0x000fe20003800000 */
[----:B------:R-:W-:Y:S01]  /*62e0*/  SEL R5, RZ, 0xffffffff, P2 ;  /* 0xffffffffff057807 */ /* 0x000fe20001000000 */
[----:B------:R-:W-:Y:S01]  /*62f0*/  IMAD.MOV.U32 R53, RZ, RZ, 0x1 ;  /* 0x00000001ff357424 */ /* 0x000fe200078e00ff */
[----:B------:R-:W-:Y:S02]  /*6300*/  LOP3.LUT P3, RZ, R74, 0xff, RZ, 0xc0, !PT ;  /* 0x000000ff4aff7812 */ /* 0x000fe4000786c0ff */
[----:B------:R-:W-:Y:S02]  /*6310*/  CS2R R46, SRZ ;  /* 0x00000000002e7805 */ /* 0x000fe4000001ff00 */
[----:B-1----:R-:W-:Y:S02]  /*6320*/  @P1 SEL R0, RZ, 0xffffffff, P4 ;  /* 0xffffffffff001807 */ /* 0x002fe40002000000 */
[----:B------:R-:W-:Y:S02]  /*6330*/  CS2R R44, SRZ ;  /* 0x00000000002c7805 */ /* 0x000fe4000001ff00 */
[----:B------:R-:W-:Y:S02]  /*6340*/  LEA R2, R82, UR44, 0x3 ;  /* 0x0000002c52027c11 */ /* 0x000fe4000f8e18ff */
[----:B------:R-:W-:Y:S02]  /*6350*/  CS2R R50, SRZ ;  /* 0x0000000000327805 */ /* 0x000fe4000001ff00 */
[----:B------:R-:W-:Y:S02]  /*6360*/  @P0 SEL R0, R5, R0, !P3 ;  /* 0x0000000005000207 */ /* 0x000fe40005800000 */
[----:B------:R-:W-:Y:S02]  /*6370*/  CS2R R48, SRZ ;  /* 0x0000000000307805 */ /* 0x000fe4000001ff00 */
[----:B------:R-:W-:Y:S02]  /*6380*/  LEA R52, R36, UR44, 0x3 ;  /* 0x0000002c24347c11 */ /* 0x000fe4000f8e18ff */
[----:B------:R-:W-:Y:S02]  /*6390*/  @P1 LOP3.LUT R0, R0, 0x1, RZ, 0xc0, !PT ;  /* 0x0000000100001812 */ /* 0x000fe400078ec0ff */
[----:B------:R-:W-:Y:S02]  /*63a0*/  SHF.L.U32 R3, R84, 0x1f, RZ ;  /* 0x0000001f54037819 */ /* 0x000fe400000006ff */
[----:B------:R-:W-:Y:S02]  /*63b0*/  ISETP.NE.U32.OR P6, PT, R0, 0x1, !P1 ;  /* 0x000000010000780c */ /* 0x000fe40004fc5470 */
[----:B------:R-:W-:Y:S02]  /*63c0*/  PLOP3.LUT P2, PT, PT, PT, UP1, 0x80, 0x8 ;  /* 0x000000000008781c */ /* 0x000fe40003f4f018 */
[----:B------:R-:W-:Y:S02]  /*63d0*/  LEA.HI R39, R36, R36, RZ, 0x1 ;  /* 0x0000002424277211 */ /* 0x000fe400078f08ff */
[----:B------:R-:W-:Y:S02]  /*63e0*/  SEL R4, RZ, 0xffffffff, P4 ;  /* 0xffffffffff047807 */ /* 0x000fe40002000000 */
[----:B------:R-:W-:Y:S05]  /*63f0*/  P2R R61, PR, RZ, 0x40 ;  /* 0x00000040ff3d7803 */ /* 0x000fea0000000000 */
[----:B------:R-:W-:Y:S02]  /*6400*/  @P6 SHF.L.U32 R0, R81, 0x1f, RZ ;  /* 0x0000001f51006819 */ /* 0x000fe400000006ff */
[----:B------:R-:W-:Y:S02]  /*6410*/  @P2 SEL R4, R5, R4, !P3 ;  /* 0x0000000405042207 */ /* 0x000fe40005800000 */
[----:B------:R1:W2:Y:S02]  /*6420*/  @P6 SYNCS.PHASECHK.TRANS64.TRYWAIT P1, [R2+URZ+0xa0], R0 ;  /* 0x0000a000020065a7 */ /* 0x0002a400080211ff */
[----:B------:R-:W-:Y:S04]  /*6430*/  LOP3.LUT R4, R4, 0x1, RZ, 0xc0, !PT ;  /* 0x0000000104047812 */ /* 0x000fe800078ec0ff */
[----:B------:R-:W-:Y:S04]  /*6440*/  ISETP.NE.U32.AND P5, PT, R4, 0x1, PT ;  /* 0x000000010400780c */ /* 0x000fe80003fa5070 */
[----:B------:R-:W-:Y:S01]  /*6450*/  P2R R54, PR, RZ, 0x20 ;  /* 0x00000020ff367803 */ /* 0x000fe20000000000 */
[----:B------:R4:W3:Y:S01]  /*6460*/  SYNCS.PHASECHK.TRANS64.TRYWAIT P0, [R52+URZ+0x110], R3 ;  /* 0x00011003340075a7 */ /* 0x0008e200080011ff */
[C---:B-1----:R-:W-:Y:S01]  /*6470*/  IMAD.SHL.U32 R0, R39.reuse, 0x80, RZ ;  /* 0x0000008027007824 */ /* 0x042fe200078e00ff */
[----:B------:R-:W-:Y:S04]  /*6480*/  LOP3.LUT R39, R39, 0xffe, RZ, 0xc0, !PT ;  /* 0x00000ffe27277812 */ /* 0x000fe800078ec0ff */
[----:B------:R-:W-:Y:S01]  /*6490*/  LOP3.LUT R0, R0, 0xffffff00, RZ, 0xc0, !PT ;  /* 0xffffff0000007812 */ /* 0x000fe200078ec0ff */
[----:B------:R-:W-:Y:S04]  /*64a0*/  IMAD.IADD R39, R36, 0x1, -R39 ;  /* 0x0000000124277824 */ /* 0x000fe800078e0a27 */
[----:B------:R-:W-:Y:S04]  /*64b0*/  IMAD.IADD R0, R37, 0x1, R0 ;  /* 0x0000000125007824 */ /* 0x000fe800078e0200 */
[----:B------:R-:W-:Y:S01]  /*64c0*/  IMAD R39, R39, 0x100000, R0 ;  /* 0x0010000027277824 */ /* 0x000fe200078e0200 */
[----:B--2---:R-:W-:Y:S01]  /*64d0*/  @P6 SEL R53, RZ, 0x1, !P1 ;  /* 0x00000001ff356807 */ /* 0x004fe20004800000 */
[----:B----4-:R-:W-:Y:S06]  /*64e0*/  @!P6 BRA `(.L_x_105) ;  /* 0x000000000080e947 */ /* 0x010fec0003800000 */
[----:B------:R-:W-:Y:S01]  /*64f0*/  @P5 IMAD R5, R82, 0x1000, R69 ;  /* 0x0000100052055824 */ /* 0x000fe200078e0245 */
[----:B------:R-:W-:Y:S01]  /*6500*/  ISETP.NE.AND P1, PT, R53, RZ, PT ;  /* 0x000000ff3500720c */ /* 0x000fe20003f25270 */
[----:B------:R-:W-:Y:S01]  /*6510*/  BSSY B0, `(.L_x_106) ;  /* 0x000000b000007945 */ /* 0x000fe20003800000 */
[----:B------:R-:W-:Y:S01]  /*6520*/  CS2R R50, SRZ ;  /* 0x0000000000327805 */ /* 0x000fe2000001ff00 */
[----:B------:R-:W-:Y:S01]  /*6530*/  @P5 VIADD R4, R5, UR44 ;  /* 0x0000002c05045c36 */ /* 0x000fe20008000000 */
[----:B------:R-:W-:Y:S02]  /*6540*/  CS2R R48, SRZ ;  /* 0x0000000000307805 */ /* 0x000fe4000001ff00 */
[----:B------:R-:W-:Y:S02]  /*6550*/  CS2R R46, SRZ ;  /* 0x00000000002e7805 */ /* 0x000fe4000001ff00 */
[----:B------:R-:W-:Y:S01]  /*6560*/  CS2R R44, SRZ ;  /* 0x00000000002c7805 */ /* 0x000fe2000001ff00 */
[----:B------:R-:W-:Y:S04]  /*6570*/  @P5 IMAD R4, R85, -0x10, R4 ;  /* 0xfffffff055045824 */ /* 0x000fe800078e0204 */
[----:B------:R-:W-:Y:S05]  /*6580*/  @P1 BRA `(.L_x_107) ;  /* 0x00000000000c1947 */ /* 0x000fea0003800000 */
[----:B------:R-:W-:Y:S04]  /*6590*/  SHF.L.U32 R0, R81, 0x1f, RZ ;  /* 0x0000001f51007819 */ /* 0x000fe800000006ff */
[----:B------:R-:W1:Y:S02]  /*65a0*/  SYNCS.PHASECHK.TRANS64.TRYWAIT P1, [R2+URZ+0xa0], R0 ;  /* 0x0000a000020075a7 */ /* 0x000e6400080211ff */
[----:B-1----:R-:W-:Y:S05]  /*65b0*/  @!P1 BRA `(.L_x_108) ;  /* 0x0000004000b89947 */ /* 0x002fea0003800000 */
.L_x_107:
[----:B------:R-:W-:Y:S05]  /*65c0*/  BSYNC B0 ;  /* 0x0000000000007941 */ /* 0x000fea0003800000 */
.L_x_106:
[----:B------:R-:W-:Y:S01]  /*65d0*/  ISETP.NE.AND P1, PT, R54, RZ, PT ;  /* 0x000000ff3600720c */ /* 0x000fe20003f25270 */
[----:B-1----:R-:W-:Y:S02]  /*65e0*/  VIADD R2, R2, 0xc0 ;  /* 0x000000c002027836 */ /* 0x002fe40000000000 */
[----:B------:R-:W-:Y:S02]  /*65f0*/  IMAD.U32 R0, RZ, RZ, UR45 ;  /* 0x0000002dff007e24 */ /* 0x000fe4000f8e00ff */
[----:B------:R-:W-:Y:S03]  /*6600*/  VIADD R82, R82, 0x1 ;  /* 0x0000000152527836 */ /* 0x000fe60000000000 */
[----:B------:R-:W-:Y:S05]  /*6610*/  PRMT R0, R0, 0x654, R2 ;  /* 0x0000065400007816 */ /* 0x000fea0000000002 */
[----:B------:R1:W2:Y:S04]  /*6620*/  @P1 LDS.128 R48, [R5+UR44+0x200] ;  /* 0x0002002c05301984 */ /* 0x0002a80008000c00 */
[----:B------:R1:W4:Y:S01]  /*6630*/  @P1 LDS.128 R44, [R4+0x210] ;  /* 0x00021000042c1984 */ /* 0x0003220000000c00 */
[C---:B------:R-:W-:Y:S01]  /*6640*/  ISETP.NE.AND P1, PT, R82.reuse, 0x4, PT ;  /* 0x000000045200780c */ /* 0x040fe20003f25270 */
[----:B------:R-:W-:Y:S01]  /*6650*/  @!PT LDS RZ, [RZ] ;  /* 0x00000000fffff984 */ /* 0x000fe20000000800 */
[----:B------:R-:W-:Y:S01]  /*6660*/  @!PT LDS RZ, [RZ] ;  /* 0x00000000fffff984 */ /* 0x000fe20000000800 */
[----:B------:R-:W-:Y:S01]  /*6670*/  @!PT LDS RZ, [RZ] ;  /* 0x00000000fffff984 */ /* 0x000fe20000000800 */
[----:B------:R-:W-:Y:S01]  /*6680*/  @!PT LDS RZ, [RZ] ;  /* 0x00000000fffff984 */ /* 0x000fe20000000800 */
[----:B------:R5:W-:Y:S06]  /*6690*/  MEMBAR.ALL.CTA ;  /* 0x0000000000007992 */ /* 0x000bec0000008000 */
[----:B-----5:R-:W5:Y:S01]  /*66a0*/  FENCE.VIEW.ASYNC.S ;  /* 0x00000000000073c6 */ /* 0x020f620000000000 */
[----:B------:R-:W-:Y:S01]  /*66b0*/  SEL R82, R82, RZ, P1 ;  /* 0x000000ff52527207 */ /* 0x000fe20000800000 */
[----:B-----5:R5:W-:Y:S02]  /*66c0*/  SYNCS.ARRIVE.TRANS64.RED.A1T0 RZ, [R0+URZ], RZ ;  /* 0x000000ff00ff79a7 */ /* 0x020be400081004ff */
[----:B-----5:R-:W-:Y:S04]  /*66d0*/  SEL R0, RZ, 0x1, P1 ;  /* 0x00000001ff007807 */ /* 0x020fe80000800000 */
[----:B-12---:R-:W-:Y:S02]  /*66e0*/  LOP3.LUT R81, R81, R0, RZ, 0x3c, !PT ;  /* 0x0000000051517212 */ /* 0x006fe400078e3cff */
.L_x_105:
[----:B------:R-:W-:Y:S05]  /*66f0*/  BSYNC B1 ;  /* 0x0000000000017941 */ /* 0x000fea0003800000 */
.L_x_104:
[----:B------:R-:W-:Y:S04]  /*6700*/  SHF.R.U32.HI R0, RZ, 0x15, R39 ;  /* 0x00000015ff007819 */ /* 0x000fe80000011627 */
[----:B------:R-:W-:Y:S01]  /*6710*/  LOP3.LUT P1, RZ, R0, 0x3, R75, 0x48, !PT ;  /* 0x0000000300ff7812 */ /* 0x000fe2000782484b */
[----:B------:R-:W-:Y:S01]  /*6720*/  @!UPT UIADD3 URZ, UPT, UPT, URZ, URZ, URZ ;  /* 0x000000fffffff290 */ /* 0x000fe2000fffe0ff */
[----:B---3--:R-:W-:Y:S11]  /*6730*/  @P0 BRA `(.L_x_109) ;  /* 0x0000000000080947 */ /* 0x008ff60003800000 */
[----:B------:R-:W1:Y:S02]  /*6740*/  SYNCS.PHASECHK.TRANS64.TRYWAIT P0, [R52+URZ+0x110], R3 ;  /* 0x00011003340075a7 */ /* 0x000e6400080011ff */
[----:B-1----:R-:W-:Y:S05]  /*6750*/  @!P0 BRA `(.L_x_110) ;  /* 0x0000004000648947 */ /* 0x002fea0003800000 */
.L_x_109:
[----:B------:R-:W-:Y:S05]  /*6760*/  @!P1 BRA `(.L_x_111) ;  /* 0x0000000000409947 */ /* 0x000fea0003800000 */
[----:B------:R-:W2:Y:S01]  /*6770*/  LDCU.64 UR8, c[0x4][0x78] ;  /* 0x01000f00ff0877ac */ /* 0x000ea20008000a00 */
[----:B-1----:R-:W-:Y:S01]  /*6780*/  MOV R3, 0x0 ;  /* 0x0000000000037802 */ /* 0x002fe20000000f00 */
[----:B------:R-:W-:Y:S02]  /*6790*/  HFMA2 R12, -RZ, RZ, 0, 5.9604644775390625e-08 ;  /* 0x00000001ff0c7431 */ /* 0x000fe400000001ff */
[----:B------:R-:W-:Y:S02]  /*67a0*/  IMAD.MOV.U32 R8, RZ, RZ, 0x192 ;  /* 0x00000192ff087424 */ /* 0x000fe400078e00ff */
[----:B------:R-:W-:Y:S01]  /*67b0*/  IMAD.MOV.U32 R13, RZ, RZ, RZ ;  /* 0x000000ffff0d7224 */ /* 0x000fe200078e00ff */
[----:B------:R-:W1:Y:S01]  /*67c0*/  LDCU.64 UR6, c[0x4][0x80] ;  /* 0x01001000ff0677ac */ /* 0x000e620008000a00 */
[----:B------:R-:W3:Y:S01]  /*67d0*/  LDC.64 R2, c[0x4][R3] ;  /* 0x0100000003027b82 */ /* 0x000ee20000000a00 */
[----:B------:R-:W5:Y:S01]  /*67e0*/  LDCU.64 UR4, c[0x4][0x18] ;  /* 0x01000300ff0477ac */ /* 0x000f620008000a00 */
[----:B--2---:R-:W-:Y:S01]  /*67f0*/  MOV R5, UR9 ;  /* 0x0000000900057c02 */ /* 0x004fe20008000f00 */
[----:B------:R-:W-:Y:S01]  /*6800*/  IMAD.U32 R4, RZ, RZ, UR8 ;  /* 0x00000008ff047e24 */ /* 0x000fe2000f8e00ff */
[----:B-1----:R-:W-:Y:S01]  /*6810*/  MOV R7, UR7 ;  /* 0x0000000700077c02 */ /* 0x002fe20008000f00 */
[----:B------:R-:W-:Y:S01]  /*6820*/  IMAD.U32 R6, RZ, RZ, UR6 ;  /* 0x00000006ff067e24 */ /* 0x000fe2000f8e00ff */
[----:B-----5:R-:W-:Y:S01]  /*6830*/  MOV R11, UR5 ;  /* 0x00000005000b7c02 */ /* 0x020fe20008000f00 */
[----:B------:R-:W-:Y:S02]  /*6840*/  IMAD.U32 R10, RZ, RZ, UR4 ;  /* 0x00000004ff0a7e24 */ /* 0x000fe4000f8e00ff */
[----:B------:R-:W-:Y:S07]  /*6850*/  LEPC R20, `(.L_x_111) ;  /* 0x000000001014794e */ /* 0x000fee0000000000 */
[----:B---34-:R-:W-:Y:S05]  /*6860*/  CALL.ABS.NOINC R2 ;  /* 0x0000000002007343 */ /* 0x018fea0003c00000 */
.L_x_111:
[----:B------:R-:W-:Y:S05]  /*6870*/  WARPSYNC.ALL ;  /* 0x0000000000007948 */ /* 0x000fea0003800000 */
[----:B------:R-:W-:Y:S01]  /*6880*/  R2UR UR4, R39 ;  /* 0x00000000270472ca */ /* 0x000fe200000e0000 */
[----:B------:R-:W-:Y:S01]  /*6890*/  BSSY.RECONVERGENT B0, `(.L_x_112) ;  /* 0x00000a0000007945 */ /* 0x000fe20003800200 */
[C---:B------:R-:W-:Y:S02]  /*68a0*/  SHF.L.U32 R2, R48.reuse, 0x10, RZ ;  /* 0x0000001030027819 */ /* 0x040fe400000006ff */
[C---:B-1----:R-:W-:Y:S02]  /*68b0*/  PRMT R3, R48.reuse, 0x8880, RZ ;  /* 0x0000888030037816 */ /* 0x042fe400000000ff */
[----:B------:R-:W-:Y:S02]  /*68c0*/  SHF.L.U32 R41, R48, 0x8, RZ ;  /* 0x0000000830297819 */ /* 0x000fe400000006ff */
[----:B------:R-:W-:Y:S02]  /*68d0*/  SHF.L.U32 R42, R49, 0x10, RZ ;  /* 0x00000010312a7819 */ /* 0x000fe400000006ff */
[----:B------:R-:W-:Y:S02]  /*68e0*/  IADD3 R60, PT, PT, R69, UR44, RZ ;  /* 0x0000002c453c7c10 */ /* 0x000fe4000fffe0ff */
[----:B------:R-:W-:Y:S01]  /*68f0*/  SHF.R.S32.HI R42, RZ, 0x18, R42 ;  /* 0x00000018ff2a7819 */ /* 0x000fe2000001142a */
[----:B------:R-:W-:Y:S01]  /*6900*/  LDTM.16dp32bit_t0_t15.x32 R4, tmem[UR4] ;  /* 0x00000004000479ee */ /* 0x000fe20008a80000 */
[----:B------:R-:W1:Y:S01]  /*6910*/  LDTM.16dp32bit_t16_t31.x32 R4, tmem[UR4+0x20] ;  /* 0x00002004000479ee */ /* 0x000e620008aa0000 */
[----:B------:R-:W-:Y:S02]  /*6920*/  SHF.L.U32 R55, R80, 0x4, RZ ;  /* 0x0000000450377819 */ /* 0x000fe400000006ff */
[----:B------:R-:W-:Y:S02]  /*6930*/  ISETP.NE.AND P0, PT, R87, RZ, PT ;  /* 0x000000ff5700720c */ /* 0x000fe40003f05270 */
[----:B------:R-:W-:Y:S02]  /*6940*/  IADD3 R89, PT, PT, R60, R55, RZ ;  /* 0x000000373c597210 */ /* 0x000fe40007ffe0ff */
[----:B------:R-:W-:Y:S01]  /*6950*/  ISETP.NE.AND P6, PT, R61, RZ, PT ;  /* 0x000000ff3d00720c */ /* 0x000fe20003fc5270 */
[C---:B-1----:R-:W-:Y:S01]  /*6960*/  IMAD R0, R38.reuse, R4, RZ ;  /* 0x0000000426007224 */ /* 0x042fe200078e02ff */
[----:B------:R-:W-:Y:S01]  /*6970*/  SHF.R.S32.HI R4, RZ, 0x18, R2 ;  /* 0x00000018ff047819 */ /* 0x000fe20000011402 */
[C---:B------:R-:W-:Y:S01]  /*6980*/  IMAD R2, R38.reuse, R5, RZ ;  /* 0x0000000526027224 */ /* 0x040fe200078e02ff */
[----:B------:R-:W-:Y:S01]  /*6990*/  SHF.R.S32.HI R5, RZ, 0x18, R41 ;  /* 0x00000018ff057819 */ /* 0x000fe20000011429 */
[----:B------:R-:W-:Y:S01]  /*69a0*/  IMAD R0, R3, R40, R0 ;  /* 0x0000002803007224 */ /* 0x000fe200078e0200 */
[----:B------:R-:W-:Y:S01]  /*69b0*/  PRMT R41, R49, 0x8880, RZ ;  /* 0x0000888031297816 */ /* 0x000fe200000000ff */
[----:B------:R-:W-:Y:S02]  /*69c0*/  IMAD R3, R38, R6, RZ ;  /* 0x0000000626037224 */ /* 0x000fe400078e02ff */
[-C--:B------:R-:W-:Y:S01]  /*69d0*/  IMAD R2, R4, R40.reuse, R2 ;  /* 0x0000002804027224 */ /* 0x080fe200078e0202 */
[----:B------:R-:W-:Y:S01]  /*69e0*/  SHF.R.S32.HI R4, RZ, 0x18, R48 ;  /* 0x00000018ff047819 */ /* 0x000fe20000011430 */
[----:B------:R-:W-:Y:S02]  /*69f0*/  IMAD R7, R38, R7, RZ ;  /* 0x0000000726077224 */ /* 0x000fe400078e02ff */
[-C--:B------:R-:W-:Y:S02]  /*6a00*/  IMAD R3, R5, R40.reuse, R3 ;  /* 0x0000002805037224 */ /* 0x080fe400078e0203 */
[----:B------:R-:W-:Y:S02]  /*6a10*/  IMAD R7, R4, R40, R7 ;  /* 0x0000002804077224 */ /* 0x000fe400078e0207 */
[C---:B------:R-:W-:Y:S02]  /*6a20*/  IMAD R6, R38.reuse, R11, RZ ;  /* 0x0000000b26067224 */ /* 0x040fe400078e02ff */
[C---:B------:R-:W-:Y:S01]  /*6a30*/  IMAD R11, R38.reuse, R16, RZ ;  /* 0x00000010260b7224 */ /* 0x040fe200078e02ff */
[----:B------:R-:W-:Y:S01]  /*6a40*/  I2IP.S8.S32.SAT R56, R7, R3, RZ ;  /* 0x0000000307387239 */ /* 0x000fe200000014ff */
[C---:B------:R-:W-:Y:S02]  /*6a50*/  IMAD R16, R38.reuse, R21, RZ ;  /* 0x0000001526107224 */ /* 0x040fe400078e02ff */
[----:B------:R-:W-:Y:S01]  /*6a60*/  IMAD R21, R38, R26, RZ ;  /* 0x0000001a26157224 */ /* 0x000fe200078e02ff */
[----:B------:R-:W-:Y:S01]  /*6a70*/  I2IP.S8.S32.SAT R56, R2, R0, R56 ;  /* 0x0000000002387239 */ /* 0x000fe20000001438 */
[C---:B------:R-:W-:Y:S01]  /*6a80*/  IMAD R26, R38.reuse, R31, RZ ;  /* 0x0000001f261a7224 */ /* 0x040fe200078e02ff */
[----:B------:R-:W-:Y:S01]  /*6a90*/  SHF.R.S32.HI R2, RZ, 0x18, R49 ;  /* 0x00000018ff027819 */ /* 0x000fe20000011431 */
[C---:B------:R-:W-:Y:S02]  /*6aa0*/  IMAD R3, R38.reuse, R8, RZ ;  /* 0x0000000826037224 */ /* 0x040fe400078e02ff */
[----:B------:R-:W-:Y:S02]  /*6ab0*/  IMAD.SHL.U32 R31, R49, 0x100, RZ ;  /* 0x00000100311f7824 */ /* 0x000fe400078e00ff */
[C---:B------:R-:W-:Y:S02]  /*6ac0*/  IMAD R8, R38.reuse, R13, RZ ;  /* 0x0000000d26087224 */ /* 0x040fe400078e02ff */
[C---:B------:R-:W-:Y:S01]  /*6ad0*/  IMAD R13, R38.reuse, R18, RZ ;  /* 0x00000012260d7224 */ /* 0x040fe200078e02ff */
[----:B------:R-:W-:Y:S01]  /*6ae0*/  SHF.R.S32.HI R0, RZ, 0x18, R31 ;  /* 0x00000018ff007819 */ /* 0x000fe2000001141f */
[----:B------:R-:W-:Y:S01]  /*6af0*/  IMAD R18, R38, R23, RZ ;  /* 0x0000001726127224 */ /* 0x000fe200078e02ff */
[----:B------:R-:W-:Y:S01]  /*6b00*/  SHF.L.U32 R31, R50, 0x10, RZ ;  /* 0x00000010321f7819 */ /* 0x000fe200000006ff */
[C---:B------:R-:W-:Y:S02]  /*6b10*/  IMAD R4, R38.reuse, R9, RZ ;  /* 0x0000000926047224 */ /* 0x040fe400078e02ff */
[C---:B------:R-:W-:Y:S01]  /*6b20*/  IMAD R23, R38.reuse, R28, RZ ;  /* 0x0000001c26177224 */ /* 0x040fe200078e02ff */
[----:B------:R-:W-:Y:S01]  /*6b30*/  SHF.R.S32.HI R31, RZ, 0x18, R31 ;  /* 0x00000018ff1f7819 */ /* 0x000fe2000001141f */
[C---:B------:R-:W-:Y:S02]  /*6b40*/  IMAD R7, R38.reuse, R12, RZ ;  /* 0x0000000c26077224 */ /* 0x040fe400078e02ff */
[----:B------:R-:W-:Y:S01]  /*6b50*/  IMAD R28, R38, R33, RZ ;  /* 0x00000021261c7224 */ /* 0x000fe200078e02ff */
[----:B------:R-:W-:Y:S01]  /*6b60*/  PRMT R33, R50, 0x8880, RZ ;  /* 0x0000888032217816 */ /* 0x000fe200000000ff */
[----:B------:R-:W-:Y:S02]  /*6b70*/  IMAD R3, R41, R40, R3 ;  /* 0x0000002829037224 */ /* 0x000fe400078e0203 */
[C---:B------:R-:W-:Y:S02]  /*6b80*/  IMAD R12, R38.reuse, R17, RZ ;  /* 0x00000011260c7224 */ /* 0x040fe400078e02ff */
[C---:B------:R-:W-:Y:S02]  /*6b90*/  IMAD R5, R38.reuse, R10, RZ ;  /* 0x0000000a26057224 */ /* 0x040fe400078e02ff */
[----:B------:R-:W-:Y:S02]  /*6ba0*/  IMAD R17, R38, R22, RZ ;  /* 0x0000001626117224 */ /* 0x000fe400078e02ff */
[----:B------:R-:W-:Y:S02]  /*6bb0*/  IMAD R4, R42, R40, R4 ;  /* 0x000000282a047224 */ /* 0x000fe400078e0204 */
[C---:B------:R-:W-:Y:S02]  /*6bc0*/  IMAD R22, R38.reuse, R27, RZ ;  /* 0x0000001b26167224 */ /* 0x040fe400078e02ff */
[----:B------:R-:W-:Y:S01]  /*6bd0*/  IMAD R27, R38, R32, RZ ;  /* 0x00000020261b7224 */ /* 0x000fe200078e02ff */
[----:B------:R-:W-:Y:S01]  /*6be0*/  SHF.L.U32 R32, R50, 0x8, RZ ;  /* 0x0000000832207819 */ /* 0x000fe200000006ff */
[-C--:B------:R-:W-:Y:S02]  /*6bf0*/  IMAD R5, R0, R40.reuse, R5 ;  /* 0x0000002800057224 */ /* 0x080fe400078e0205 */
[----:B------:R-:W-:Y:S01]  /*6c00*/  IMAD.MOV.U32 R0, RZ, RZ, R33 ;  /* 0x000000ffff007224 */ /* 0x000fe200078e0021 */
[----:B------:R-:W-:Y:S01]  /*6c10*/  SHF.R.S32.HI R32, RZ, 0x18, R32 ;  /* 0x00000018ff207819 */ /* 0x000fe20000011420 */
[-C--:B------:R-:W-:Y:S01]  /*6c20*/  IMAD R6, R2, R40.reuse, R6 ;  /* 0x0000002802067224 */ /* 0x080fe200078e0206 */
[----:B------:R-:W-:Y:S01]  /*6c30*/  SHF.R.S32.HI R2, RZ, 0x18, R50 ;  /* 0x00000018ff027819 */ /* 0x000fe20000011432 */
[----:B------:R-:W-:Y:S01]  /*6c40*/  IMAD R7, R0, R40, R7 ;  /* 0x0000002800077224 */ /* 0x000fe200078e0207 */
[----:B------:R-:W-:Y:S01]  /*6c50*/  PRMT R0, R51, 0x8880, RZ ;  /* 0x0000888033007816 */ /* 0x000fe200000000ff */
[----:B------:R-:W-:Y:S01]  /*6c60*/  IMAD R9, R38, R14, RZ ;  /* 0x0000000e26097224 */ /* 0x000fe200078e02ff */
[----:B------:R-:W-:Y:S01]  /*6c70*/  I2IP.S8.S32.SAT R6, R6, R5, RZ ;  /* 0x0000000506067239 */ /* 0x000fe200000014ff */
[-C--:B------:R-:W-:Y:S01]  /*6c80*/  IMAD R8, R31, R40.reuse, R8 ;  /* 0x000000281f087224 */ /* 0x080fe200078e0208 */
[C---:B------:R-:W-:Y:S01]  /*6c90*/  SHF.L.U32 R31, R51.reuse, 0x8, RZ ;  /* 0x00000008331f7819 */ /* 0x040fe200000006ff */
[----:B------:R-:W-:Y:S01]  /*6ca0*/  IMAD R10, R38, R15, RZ ;  /* 0x0000000f260a7224 */ /* 0x000fe200078e02ff */
[----:B------:R-:W-:Y:S01]  /*6cb0*/  I2IP.S8.S32.SAT R57, R4, R3, R6 ;  /* 0x0000000304397239 */ /* 0x000fe20000001406 */
[-C--:B------:R-:W-:Y:S01]  /*6cc0*/  IMAD R9, R32, R40.reuse, R9 ;  /* 0x0000002820097224 */ /* 0x080fe200078e0209 */
[----:B------:R-:W-:Y:S01]  /*6cd0*/  SHF.R.S32.HI R5, RZ, 0x18, R31 ;  /* 0x00000018ff057819 */ /* 0x000fe2000001141f */
[-C--:B------:R-:W-:Y:S01]  /*6ce0*/  IMAD R10, R2, R40.reuse, R10 ;  /* 0x00000028020a7224 */ /* 0x080fe200078e020a */
[----:B------:R-:W-:Y:S01]  /*6cf0*/  SHF.L.U32 R2, R51, 0x10, RZ ;  /* 0x0000001033027819 */ /* 0x000fe200000006ff */
[----:B------:R-:W-:Y:S01]  /*6d00*/  IMAD R11, R0, R40, R11 ;  /* 0x00000028000b7224 */ /* 0x000fe200078e020b */
[----:B------:R-:W-:Y:S01]  /*6d10*/  SHF.R.S32.HI R0, RZ, 0x18, R51 ;  /* 0x00000018ff007819 */ /* 0x000fe20000011433 */
[C---:B------:R-:W-:Y:S01]  /*6d20*/  IMAD R15, R38.reuse, R20, RZ ;  /* 0x00000014260f7224 */ /* 0x040fe200078e02ff */
[----:B------:R-:W-:Y:S01]  /*6d30*/  SHF.R.S32.HI R2, RZ, 0x18, R2 ;  /* 0x00000018ff027819 */ /* 0x000fe20000011402 */
[C---:B------:R-:W-:Y:S01]  /*6d40*/  IMAD R14, R38.reuse, R19, RZ ;  /* 0x00000013260e7224 */ /* 0x040fe200078e02ff */
[C---:B----4-:R-:W-:Y:S01]  /*6d50*/  SHF.L.U32 R4, R45.reuse, 0x10, RZ ;  /* 0x000000102d047819 */ /* 0x050fe200000006ff */
[----:B------:R-:W-:Y:S01]  /*6d60*/  IMAD R19, R38, R24, RZ ;  /* 0x0000001826137224 */ /* 0x000fe200078e02ff */
[----:B------:R-:W-:Y:S01]  /*6d70*/  PRMT R3, R45, 0x8880, RZ ;  /* 0x000088802d037816 */ /* 0x000fe200000000ff */
[-C--:B------:R-:W-:Y:S01]  /*6d80*/  IMAD R12, R2, R40.reuse, R12 ;  /* 0x00000028020c7224 */ /* 0x080fe200078e020c */
[----:B------:R-:W-:Y:S01]  /*6d90*/  PRMT R2, R44, 0x8880, RZ ;  /* 0x000088802c027816 */ /* 0x000fe200000000ff */
[-C--:B------:R-:W-:Y:S01]  /*6da0*/  IMAD R13, R5, R40.reuse, R13 ;  /* 0x00000028050d7224 */ /* 0x080fe200078e020d */
[----:B------:R-:W-:Y:S01]  /*6db0*/  SHF.R.S32.HI R4, RZ, 0x18, R4 ;  /* 0x00000018ff047819 */ /* 0x000fe20000011404 */
[----:B------:R-:W-:Y:S01]  /*6dc0*/  IMAD R14, R0, R40, R14 ;  /* 0x00000028000e7224 */ /* 0x000fe200078e020e */
[----:B------:R-:W-:Y:S01]  /*6dd0*/  MOV R0, R2 ;  /* 0x0000000200007202 */ /* 0x000fe20000000f00 */
[----:B------:R-:W-:Y:S01]  /*6de0*/  IMAD.U32 R5, R44, 0x10000, RZ ;  /* 0x000100002c057824 */ /* 0x000fe200078e00ff */
[----:B------:R-:W-:Y:S01]  /*6df0*/  I2IP.S8.S32.SAT R9, R10, R9, RZ ;  /* 0x000000090a097239 */ /* 0x000fe200000014ff */
[----:B------:R-:W-:Y:S01]  /*6e00*/  IMAD R20, R38, R25, RZ ;  /* 0x0000001926147224 */ /* 0x000fe200078e02ff */
[----:B------:R-:W-:Y:S01]  /*6e10*/  I2IP.S8.S32.SAT R13, R14, R13, RZ ;  /* 0x0000000d0e0d7239 */ /* 0x000fe200000014ff */
[----:B------:R-:W-:Y:S01]  /*6e20*/  IMAD R15, R0, R40, R15 ;  /* 0x00000028000f7224 */ /* 0x000fe200078e020f */
[----:B------:R-:W-:Y:S01]  /*6e30*/  SHF.R.S32.HI R2, RZ, 0x18, R5 ;  /* 0x00000018ff027819 */ /* 0x000fe20000011405 */
[----:B------:R-:W-:Y:S01]  /*6e40*/  IMAD R24, R38, R29, RZ ;  /* 0x0000001d26187224 */ /* 0x000fe200078e02ff */
[----:B------:R-:W-:Y:S01]  /*6e50*/  SHF.L.U32 R0, R44, 0x8, RZ ;  /* 0x000000082c007819 */ /* 0x000fe200000006ff */
[----:B------:R-:W-:Y:S01]  /*6e60*/  IMAD R25, R38, R30, RZ ;  /* 0x0000001e26197224 */ /* 0x000fe200078e02ff */
[----:B------:R-:W-:Y:S01]  /*6e70*/  I2IP.S8.S32.SAT R58, R8, R7, R9 ;  /* 0x00000007083a7239 */ /* 0x000fe20000001409 */
[----:B------:R-:W-:Y:S01]  /*6e80*/  IMAD R16, R2, R40, R16 ;  /* 0x0000002802107224 */ /* 0x000fe200078e0210 */
[----:B------:R-:W-:Y:S01]  /*6e90*/  SHF.R.S32.HI R0, RZ, 0x18, R0 ;  /* 0x00000018ff007819 */ /* 0x000fe20000011400 */
[----:B------:R-:W-:Y:S01]  /*6ea0*/  IMAD R29, R38, R34, RZ ;  /* 0x00000022261d7224 */ /* 0x000fe200078e02ff */
[----:B------:R-:W-:Y:S01]  /*6eb0*/  SHF.R.S32.HI R2, RZ, 0x18, R44 ;  /* 0x00000018ff027819 */ /* 0x000fe2000001142c */
[----:B------:R-:W-:Y:S01]  /*6ec0*/  IMAD.SHL.U32 R5, R45, 0x100, RZ ;  /* 0x000001002d057824 */ /* 0x000fe200078e00ff */
[----:B------:R-:W-:Y:S01]  /*6ed0*/  I2IP.S8.S32.SAT R59, R12, R11, R13 ;  /* 0x0000000b0c3b7239 */ /* 0x000fe2000000140d */
[-C--:B------:R-:W-:Y:S02]  /*6ee0*/  IMAD R17, R0, R40.reuse, R17 ;  /* 0x0000002800117224 */ /* 0x080fe400078e0211 */
[-C--:B------:R-:W-:Y:S01]  /*6ef0*/  IMAD R18, R2, R40.reuse, R18 ;  /* 0x0000002802127224 */ /* 0x080fe200078e0212 */
[----:B------:R-:W-:Y:S01]  /*6f00*/  SHF.R.S32.HI R0, RZ, 0x18, R5 ;  /* 0x00000018ff007819 */ /* 0x000fe20000011405 */
[-C--:B------:R-:W-:Y:S01]  /*6f10*/  IMAD R19, R3, R40.reuse, R19 ;  /* 0x0000002803137224 */ /* 0x080fe200078e0213 */
[----:B------:R-:W-:Y:S01]  /*6f20*/  SHF.R.S32.HI R2, RZ, 0x18, R45 ;  /* 0x00000018ff027819 */ /* 0x000fe2000001142d */
[-C--:B------:R-:W-:Y:S01]  /*6f30*/  IMAD R20, R4, R40.reuse, R20 ;  /* 0x0000002804147224 */ /* 0x080fe200078e0214 */
[----:B------:R-:W-:Y:S01]  /*6f40*/  SHF.L.U32 R4, R46, 0x10, RZ ;  /* 0x000000102e047819 */ /* 0x000fe200000006ff */
[-C--:B------:R-:W-:Y:S01]  /*6f50*/  IMAD R21, R0, R40.reuse, R21 ;  /* 0x0000002800157224 */ /* 0x080fe200078e0215 */
[C---:B------:R-:W-:Y:S01]  /*6f60*/  PRMT R0, R46.reuse, 0x8880, RZ ;  /* 0x000088802e007816 */ /* 0x040fe200000000ff */
[----:B------:R1:W-:Y:S01]  /*6f70*/  STS.128 [R69+UR44+0x4200], R56 ;  /* 0x0042003845007988 */ /* 0x0003e20008000c2c */
[----:B------:R-:W-:Y:S01]  /*6f80*/  SHF.L.U32 R3, R46, 0x8, RZ ;  /* 0x000000082e037819 */ /* 0x000fe200000006ff */
[-C--:B------:R-:W-:Y:S01]  /*6f90*/  IMAD R22, R2, R40.reuse, R22 ;  /* 0x0000002802167224 */ /* 0x080fe200078e0216 */
[----:B------:R-:W-:Y:S01]  /*6fa0*/  SHF.R.S32.HI R2, RZ, 0x18, R4 ;  /* 0x00000018ff027819 */ /* 0x000fe20000011404 */
[-C--:B------:R-:W-:Y:S01]  /*6fb0*/  IMAD R23, R0, R40.reuse, R23 ;  /* 0x0000002800177224 */ /* 0x080fe200078e0217 */
[----:B------:R-:W-:Y:S01]  /*6fc0*/  SHF.R.S32.HI R3, RZ, 0x18, R3 ;  /* 0x00000018ff037819 */ /* 0x000fe20000011403 */
[----:B------:R-:W-:Y:S01]  /*6fd0*/  IMAD R30, R38, R35, RZ ;  /* 0x00000023261e7224 */ /* 0x000fe200078e02ff */
[----:B------:R-:W-:Y:S01]  /*6fe0*/  SHF.R.S32.HI R0, RZ, 0x18, R46 ;  /* 0x00000018ff007819 */ /* 0x000fe2000001142e */
[-C--:B------:R-:W-:Y:S01]  /*6ff0*/  IMAD R24, R2, R40.reuse, R24 ;  /* 0x0000002802187224 */ /* 0x080fe200078e0218 */
[----:B------:R-:W-:Y:S01]  /*7000*/  PRMT R2, R47, 0x8880, RZ ;  /* 0x000088802f027816 */ /* 0x000fe200000000ff */
[-C--:B------:R-:W-:Y:S01]  /*7010*/  IMAD R25, R3, R40.reuse, R25 ;  /* 0x0000002803197224 */ /* 0x080fe200078e0219 */
[C---:B------:R-:W-:Y:S01]  /*7020*/  SHF.L.U32 R3, R47.reuse, 0x10, RZ ;  /* 0x000000102f037819 */ /* 0x040fe200000006ff */
[----:B------:R-:W-:Y:S01]  /*7030*/  IMAD.SHL.U32 R4, R47, 0x100, RZ ;  /* 0x000001002f047824 */ /* 0x000fe200078e00ff */
[----:B------:R-:W-:Y:S01]  /*7040*/  SHF.R.S32.HI R5, RZ, 0x18, R47 ;  /* 0x00000018ff057819 */ /* 0x000fe2000001142f */
[-C--:B------:R-:W-:Y:S01]  /*7050*/  IMAD R26, R0, R40.reuse, R26 ;  /* 0x00000028001a7224 */ /* 0x080fe200078e021a */
[----:B------:R-:W-:Y:S01]  /*7060*/  SHF.R.S32.HI R3, RZ, 0x18, R3 ;  /* 0x00000018ff037819 */ /* 0x000fe20000011403 */
[-C--:B------:R-:W-:Y:S01]  /*7070*/  IMAD R27, R2, R40.reuse, R27 ;  /* 0x00000028021b7224 */ /* 0x080fe200078e021b */
[----:B------:R-:W-:Y:S02]  /*7080*/  SHF.R.S32.HI R4, RZ, 0x18, R4 ;  /* 0x00000018ff047819 */ /* 0x000fe40000011404 */
[----:B------:R-:W-:Y:S01]  /*7090*/  I2IP.S8.S32.SAT R17, R18, R17, RZ ;  /* 0x0000001112117239 */ /* 0x000fe200000014ff */
[-C--:B------:R-:W-:Y:S01]  /*70a0*/  IMAD R28, R3, R40.reuse, R28 ;  /* 0x00000028031c7224 */ /* 0x080fe200078e021c */
[----:B------:R-:W-:Y:S01]  /*70b0*/  I2IP.S8.S32.SAT R21, R22, R21, RZ ;  /* 0x0000001516157239 */ /* 0x000fe200000014ff */
[-C--:B------:R-:W-:Y:S01]  /*70c0*/  IMAD R29, R4, R40.reuse, R29 ;  /* 0x00000028041d7224 */ /* 0x080fe200078e021d */
[----:B------:R-:W-:Y:S01]  /*70d0*/  I2IP.S8.S32.SAT R16, R16, R15, R17 ;  /* 0x0000000f10107239 */ /* 0x000fe20000001411 */
[----:B------:R-:W-:Y:S01]  /*70e0*/  IMAD R30, R5, R40, R30 ;  /* 0x00000028051e7224 */ /* 0x000fe200078e021e */
[----:B------:R-:W-:Y:S02]  /*70f0*/  I2IP.S8.S32.SAT R17, R20, R19, R21 ;  /* 0x0000001314117239 */ /* 0x000fe40000001415 */
[----:B------:R-:W-:Y:S02]  /*7100*/  I2IP.S8.S32.SAT R18, R26, R25, RZ ;  /* 0x000000191a127239 */ /* 0x000fe400000014ff */
[----:B------:R-:W-:Y:S02]  /*7110*/  I2IP.S8.S32.SAT R19, R30, R29, RZ ;  /* 0x0000001d1e137239 */ /* 0x000fe400000014ff */
[----:B------:R-:W-:Y:S02]  /*7120*/  I2IP.S8.S32.SAT R18, R24, R23, R18 ;  /* 0x0000001718127239 */ /* 0x000fe40000001412 */
[----:B------:R-:W-:Y:S02]  /*7130*/  I2IP.S8.S32.SAT R19, R28, R27, R19 ;  /* 0x0000001b1c137239 */ /* 0x000fe40000001413 */
[----:B------:R-:W-:Y:S02]  /*7140*/  LEA R0, R82, UR44, 0x3 ;  /* 0x0000002c52007c11 */ /* 0x000fe4000f8e18ff */
[----:B------:R-:W-:Y:S01]  /*7150*/  @P6 SHF.L.U32 R2, R81, 0x1f, RZ ;  /* 0x0000001f51026819 */ /* 0x000fe200000006ff */
[----:B------:R1:W-:Y:S01]  /*7160*/  STS.128 [R89+0x4210], R16 ;  /* 0x0042101059007388 */ /* 0x0003e20000000c00 */
[----:B------:R-:W-:Y:S01]  /*7170*/  @!PT LDS RZ, [RZ] ;  /* 0x00000000fffff984 */ /* 0x000fe20000000800 */
[----:B------:R-:W-:Y:S01]  /*7180*/  @!PT LDS RZ, [RZ] ;  /* 0x00000000fffff984 */ /* 0x000fe20000000800 */
[----:B------:R-:W-:Y:S01]  /*7190*/  @!PT LDS RZ, [RZ] ;  /* 0x00000000fffff984 */ /* 0x000fe20000000800 */
[----:B------:R-:W-:Y:S01]  /*71a0*/  @!PT LDS RZ, [RZ] ;  /* 0x00000000fffff984 */ /* 0x000fe20000000800 */
[----:B------:R2:W-:Y:S07]  /*71b0*/  MEMBAR.ALL.CTA ;  /* 0x0000000000007992 */ /* 0x0005ee0000008000 */
[----:B--2---:R-:W2:Y:S02]  /*71c0*/  FENCE.VIEW.ASYNC.S ;  /* 0x00000000000073c6 */ /* 0x004ea40000000000 */
[----:B--2---:R-:W-:Y:S06]  /*71d0*/  BAR.SYNC.DEFER_BLOCKING 0x1, 0x80 ;  /* 0x0042000000007b1d */ /* 0x004fec0000010000 */
[----:B------:R-:W-:Y:S05]  /*71e0*/  @P0 BRA `(.L_x_113) ;  /* 0x0000000000280947 */ /* 0x000fea0003800000 */
[----:B------:R-:W-:Y:S01]  /*71f0*/  UIADD3 UR4, UPT, UPT, UR44, 0x4200, URZ ;  /* 0x000042002c047890 */ /* 0x000fe2000fffe0ff */
[----:B------:R-:W-:Y:S05]  /*7200*/  UMOV UR51, UR36 ;  /* 0x0000002400337c82 */ /* 0x000fea0008000000 */
[----:B------:R-:W-:Y:S01]  /*7210*/  MOV R86, UR4 ;  /* 0x0000000400567c02 */ /* 0x000fe20008000f00 */
[----:B------:R-:W-:Y:S03]  /*7220*/  UIADD3 UR4, UP0, UPT, UR62, 0x680, URZ ;  /* 0x000006803e047890 */ /* 0x000fe6000ff1e0ff */
[----:B------:R-:W-:Y:S01]  /*7230*/  R2UR UR48, R86 ;  /* 0x00000000563072ca */ /* 0x000fe200000e0000 */
[----:B------:R-:W-:Y:S11]  /*7240*/  UIADD3.X UR5, UPT, UPT, URZ, UR63, URZ, UP0, !UPT ;  /* 0x0000003fff057290 */ /* 0x000ff600087fe4ff */
[----:B------:R-:W-:Y:S01]  /*7250*/  @!UPT UIADD3 URZ, UPT, UPT, URZ, URZ, URZ ;  /* 0x000000fffffff290 */ /* 0x000fe2000fffe0ff */
[----:B------:R2:W-:Y:S01]  /*7260*/  UTMASTG.3D [UR48], [UR4] ;  /* 0x00000030040073b5 */ /* 0x0005e20008010000 */
[----:B------:R0:W-:Y:S01]  /*7270*/  UTMACMDFLUSH ;  /* 0x00000000000079b7 */ /* 0x0001e20000000000 */
[----:B--2---:R-:W-:Y:S04]  /*7280*/  DEPBAR.LE SB0, 0x1 ;  /* 0x000080400000791a */ /* 0x004fe80000000000 */
.L_x_113:
[----:B------:R-:W-:Y:S05]  /*7290*/  BSYNC.RECONVERGENT B0 ;  /* 0x0000000000007941 */ /* 0x000fea0003800200 */
.L_x_112:
[----:B------:R-:W-:Y:S06]  /*72a0*/  BAR.SYNC.DEFER_BLOCKING 0x1, 0x80 ;  /* 0x0042000000007b1d */ /* 0x000fec0000010000 */
[----:B------:R-:W2:Y:S01]  /*72b0*/  @P6 SYNCS.PHASECHK.TRANS64.TRYWAIT P0, [R0+URZ+0xa0], R2 ;  /* 0x0000a002000065a7 */ /* 0x000ea200080011ff */
[----:B------:R-:W-:Y:S01]  /*72c0*/  BSSY B1, `(.L_x_114) ;  /* 0x000001f000017945 */ /* 0x000fe20003800000 */
[----:B--2---:R-:W-:Y:S03]  /*72d0*/  @P6 SEL R53, RZ, 0x1, !P0 ;  /* 0x00000001ff356807 */ /* 0x004fe60004000000 */
[----:B------:R-:W-:Y:S05]  /*72e0*/  @!P6 BRA `(.L_x_115) ;  /* 0x000000000070e947 */ /* 0x000fea0003800000 */
[----:B------:R-:W-:Y:S01]  /*72f0*/  ISETP.NE.AND P1, PT, R54, RZ, PT ;  /* 0x000000ff3600720c */ /* 0x000fe20003f25270 */
[----:B------:R-:W-:Y:S01]  /*7300*/  BSSY B0, `(.L_x_116) ;  /* 0x0000008000007945 */ /* 0x000fe20003800000 */
[----:B------:R-:W-:Y:S11]  /*7310*/  ISETP.NE.AND P0, PT, R53, RZ, PT ;  /* 0x000000ff3500720c */ /* 0x000ff60003f05270 */
[----:B------:R-:W-:Y:S04]  /*7320*/  @P1 IMAD R4, R82, 0x1000, R60 ;  /* 0x0000100052041824 */ /* 0x000fe800078e023c */
[----:B------:R-:W-:Y:S01]  /*7330*/  @P1 IMAD.IADD R3, R55, 0x1, R4 ;  /* 0x0000000137031824 */ /* 0x000fe200078e0204 */
[----:B------:R-:W-:Y:S06]  /*7340*/  @P0 BRA `(.L_x_117) ;  /* 0x00000000000c0947 */ /* 0x000fec0003800000 */
[----:B------:R-:W-:Y:S04]  /*7350*/  SHF.L.U32 R2, R81, 0x1f, RZ ;  /* 0x0000001f51027819 */ /* 0x000fe800000006ff */
[----:B------:R-:W2:Y:S02]  /*7360*/  SYNCS.PHASECHK.TRANS64.TRYWAIT P0, [R0+URZ+0xa0], R2 ;  /* 0x0000a002000075a7 */ /* 0x000ea400080011ff */
[----:B--2---:R-:W-:Y:S05]  /*7370*/  @!P0 BRA `(.L_x_118) ;  /* 0x0000003400708947 */ /* 0x004fea0003800000 */
.L_x_117:
[----:B------:R-:W-:Y:S05]  /*7380*/  BSYNC B0 ;  /* 0x0000000000007941 */ /* 0x000fea0003800000 */
.L_x_116:
[----:B------:R-:W-:Y:S01]  /*7390*/  ISETP.NE.AND P0, PT, R54, RZ, PT ;  /* 0x000000ff3600720c */ /* 0x000fe20003f05270 */
[----:B--2---:R-:W-:Y:S02]  /*73a0*/  VIADD R2, R0, 0xc0 ;  /* 0x000000c000027836 */ /* 0x004fe40000000000 */
[----:B------:R-:W-:Y:S02]  /*73b0*/  IMAD.U32 R0, RZ, RZ, UR45 ;  /* 0x0000002dff007e24 */ /* 0x000fe4000f8e00ff */
[----:B------:R-:W-:Y:S03]  /*73c0*/  VIADD R82, R82, 0x1 ;  /* 0x0000000152527836 */ /* 0x000fe60000000000 */
[----:B------:R-:W-:Y:S05]  /*73d0*/  PRMT R0, R0, 0x654, R2 ;  /* 0x0000065400007816 */ /* 0x000fea0000000002 */
[----:B------:R2:W3:Y:S04]  /*73e0*/  @P0 LDS.128 R48, [R4+0x200] ;  /* 0x0002000004300984 */ /* 0x0004e80000000c00 */
        /* <DEDUP_REMOVED lines=11> */
[----:B--23--:R-:W-:Y:S02]  /*74a0*/  LOP3.LUT R81, R81, R0, RZ, 0x3c, !PT ;  /* 0x0000000051517212 */ /* 0x00cfe400078e3cff */
.L_x_115:
[----:B------:R-:W-:Y:S05]  /*74b0*/  BSYNC B1 ;  /* 0x0000000000017941 */ /* 0x000fea0003800000 */
.L_x_114:
[----:B------:R-:W-:Y:S05]  /*74c0*/  VIADD R0, R39, 0x40 ;  /* 0x0000004027007836 */ /* 0x000fea0000000000 */
[----:B------:R-:W-:Y:S04]  /*74d0*/  SHF.R.U32.HI R0, RZ, 0x15, R0 ;  /* 0x00000015ff007819 */ /* 0x000fe80000011600 */
[----:B------:R-:W-:Y:S11]  /*74e0*/  LOP3.LUT P0, RZ, R0, 0x3, R75, 0x48, !PT ;  /* 0x0000000300ff7812 */ /* 0x000ff6000780484b */
[----:B------:R-:W-:Y:S02]  /*74f0*/  @!UPT UIADD3 URZ, UPT, UPT, URZ, URZ, URZ ;  /* 0x000000fffffff290 */ /* 0x000fe4000fffe0ff */
[----:B------:R-:W-:Y:S05]  /*7500*/  @!P0 BRA `(.L_x_119) ;  /* 0x0000000000408947 */ /* 0x000fea0003800000 */
[----:B------:R-:W2:Y:S01]  /*7510*/  LDCU.64 UR8, c[0x4][0x78] ;  /* 0x01000f00ff0877ac */ /* 0x000ea20008000a00 */
[----:B------:R-:W-:Y:S01]  /*7520*/  MOV R3, 0x0 ;  /* 0x0000000000037802 */ /* 0x000fe20000000f00 */
[----:B------:R-:W-:Y:S02]  /*7530*/  HFMA2 R12, -RZ, RZ, 0, 5.9604644775390625e-08 ;  /* 0x00000001ff0c7431 */ /* 0x000fe400000001ff */
[----:B------:R-:W-:Y:S02]  /*7540*/  IMAD.MOV.U32 R8, RZ, RZ, 0x192 ;  /* 0x00000192ff087424 */ /* 0x000fe400078e00ff */
[----:B------:R-:W-:Y:S01]  /*7550*/  IMAD.MOV.U32 R13, RZ, RZ, RZ ;  /* 0x000000ffff0d7224 */ /* 0x000fe200078e00ff */
[----:B------:R-:W3:Y:S01]  /*7560*/  LDCU.64 UR6, c[0x4][0x80] ;  /* 0x01001000ff0677ac */ /* 0x000ee20008000a00 */
[----:B------:R-:W1:Y:S01]  /*7570*/  LDC.64 R2, c[0x4][R3] ;  /* 0x0100000003027b82 */ /* 0x000e620000000a00 */
[----:B------:R-:W5:Y:S01]  /*7580*/  LDCU.64 UR4, c[0x4][0x18] ;  /* 0x01000300ff0477ac */ /* 0x000f620008000a00 */
[----:B--2---:R-:W-:Y:S01]  /*7590*/  MOV R5, UR9 ;  /* 0x0000000900057c02 */ /* 0x004fe20008000f00 */
[----:B------:R-:W-:Y:S01]  /*75a0*/  IMAD.U32 R4, RZ, RZ, UR8 ;  /* 0x00000008ff047e24 */ /* 0x000fe2000f8e00ff */
[----:B---3--:R-:W-:Y:S01]  /*75b0*/  MOV R7, UR7 ;  /* 0x0000000700077c02 */ /* 0x008fe20008000f00 */
[----:B------:R-:W-:Y:S01]  /*75c0*/  IMAD.U32 R6, RZ, RZ, UR6 ;  /* 0x00000006ff067e24 */ /* 0x000fe2000f8e00ff */
[----:B-----5:R-:W-:Y:S01]  /*75d0*/  MOV R11, UR5 ;  /* 0x00000005000b7c02 */ /* 0x020fe20008000f00 */
[----:B------:R-:W-:Y:S02]  /*75e0*/  IMAD.U32 R10, RZ, RZ, UR4 ;  /* 0x00000004ff0a7e24 */ /* 0x000fe4000f8e00ff */
[----:B------:R-:W-:Y:S07]  /*75f0*/  LEPC R20, `(.L_x_119) ;  /* 0x000000001014794e */ /* 0x000fee0000000000 */
[----:B-1--4-:R-:W-:Y:S05]  /*7600*/  CALL.ABS.NOINC R2 ;  /* 0x0000000002007343 */ /* 0x012fea0003c00000 */
.L_x_119:
[C---:B------:R-:W-:Y:S01]  /*7610*/  SHF.L.U32 R2, R48.reuse, 0x10, RZ ;  /* 0x0000001030027819 */ /* 0x040fe200000006ff */
[----:B------:R-:W-:Y:S05]  /*7620*/  WARPSYNC.ALL ;  /* 0x0000000000007948 */ /* 0x000fea0003800000 */
[----:B------:R-:W-:Y:S01]  /*7630*/  R2UR UR4, R39 ;  /* 0x00000000270472ca */ /* 0x000fe200000e0000 */
[----:B------:R-:W-:Y:S01]  /*7640*/  BSSY.RECONVERGENT B0, `(.L_x_120) ;  /* 0x0000099000007945 */ /* 0x000fe20003800200 */
[C---:B------:R-:W-:Y:S02]  /*7650*/  PRMT R3, R48.reuse, 0x8880, RZ ;  /* 0x0000888030037816 */ /* 0x040fe400000000ff */
[----:B------:R-:W-:Y:S02]  /*7660*/  SHF.L.U32 R41, R48, 0x8, RZ ;  /* 0x0000000830297819 */ /* 0x000fe400000006ff */
[C---:B------:R-:W-:Y:S02]  /*7670*/  SHF.L.U32 R42, R49.reuse, 0x10, RZ ;  /* 0x00000010312a7819 */ /* 0x040fe400000006ff */
[----:B------:R-:W-:Y:S02]  /*7680*/  SHF.L.U32 R43, R49, 0x8, RZ ;  /* 0x00000008312b7819 */ /* 0x000fe400000006ff */
[----:B------:R-:W-:Y:S02]  /*7690*/  SHF.R.S32.HI R42, RZ, 0x18, R42 ;  /* 0x00000018ff2a7819 */ /* 0x000fe4000001142a */
[----:B------:R-:W-:Y:S01]  /*76a0*/  SHF.R.S32.HI R43, RZ, 0x18, R43 ;  /* 0x00000018ff2b7819 */ /* 0x000fe2000001142b */
[----:B-1----:R-:W-:Y:S01]  /*76b0*/  LDTM.16dp32bit_t0_t15.x32 R4, tmem[UR4+0x40] ;  /* 0x00004004000479ee */ /* 0x002fe20008a80000 */
[----:B------:R-:W1:Y:S01]  /*76c0*/  LDTM.16dp32bit_t16_t31.x32 R4, tmem[UR4+0x60] ;  /* 0x00006004000479ee */ /* 0x000e620008aa0000 */
[----:B------:R-:W-:Y:S02]  /*76d0*/  ISETP.NE.AND P0, PT, R87, RZ, PT ;  /* 0x000000ff5700720c */ /* 0x000fe40003f05270 */
        /* <DEDUP_REMOVED lines=16> */
[----:B------:R-:W-:Y:S01]  /*77e0*/  IMAD R5, R38, R9, RZ ;  /* 0x0000000926057224 */ /* 0x000fe200078e02ff */
[----:B------:R-:W-:Y:S01]  /*77f0*/  PRMT R7, R50, 0x8880, RZ ;  /* 0x0000888032077816 */ /* 0x000fe200000000ff */
[----:B------:R-:W-:Y:S01]  /*7800*/  IMAD R12, R38, R16, RZ ;  /* 0x00000010260c7224 */ /* 0x000fe200078e02ff */
[----:B------:R-:W-:Y:S01]  /*7810*/  I2IP.S8.S32.SAT R56, R2, R0, R56 ;  /* 0x0000000002387239 */ /* 0x000fe20000001438 */
[C---:B------:R-:W-:Y:S01]  /*7820*/  IMAD R9, R38.reuse, R13, RZ ;  /* 0x0000000d26097224 */ /* 0x040fe200078e02ff */
[----:B------:R-:W-:Y:S01]  /*7830*/  SHF.R.S32.HI R3, RZ, 0x18, R49 ;  /* 0x00000018ff037819 */ /* 0x000fe20000011431 */
[----:B------:R-:W-:Y:S01]  /*7840*/  IMAD R16, R38, R20, RZ ;  /* 0x0000001426107224 */ /* 0x000fe200078e02ff */
[----:B----4-:R-:W-:Y:S01]  /*7850*/  SHF.L.U32 R0, R44, 0x10, RZ ;  /* 0x000000102c007819 */ /* 0x010fe200000006ff */
[----:B------:R-:W-:Y:S01]  /*7860*/  IMAD R13, R38, R17, RZ ;  /* 0x00000011260d7224 */ /* 0x000fe200078e02ff */
[----:B------:R-:W-:Y:S01]  /*7870*/  SHF.L.U32 R2, R44, 0x8, RZ ;  /* 0x000000082c027819 */ /* 0x000fe200000006ff */
[C---:B------:R-:W-:Y:S01]  /*7880*/  IMAD R20, R38.reuse, R24, RZ ;  /* 0x0000001826147224 */ /* 0x040fe200078e02ff */
[----:B------:R-:W-:Y:S01]  /*7890*/  SHF.R.S32.HI R0, RZ, 0x18, R0 ;  /* 0x00000018ff007819 */ /* 0x000fe20000011400 */
[C---:B------:R-:W-:Y:S01]  /*78a0*/  IMAD R17, R38.reuse, R21, RZ ;  /* 0x0000001526117224 */ /* 0x040fe200078e02ff */
[----:B------:R-:W-:Y:S01]  /*78b0*/  SHF.R.S32.HI R2, RZ, 0x18, R2 ;  /* 0x00000018ff027819 */ /* 0x000fe20000011402 */
[C---:B------:R-:W-:Y:S02]  /*78c0*/  IMAD R24, R38.reuse, R28, RZ ;  /* 0x0000001c26187224 */ /* 0x040fe400078e02ff */
[C---:B------:R-:W-:Y:S02]  /*78d0*/  IMAD R6, R38.reuse, R10, RZ ;  /* 0x0000000a26067224 */ /* 0x040fe400078e02ff */
[C---:B------:R-:W-:Y:S02]  /*78e0*/  IMAD R21, R38.reuse, R25, RZ ;  /* 0x0000001926157224 */ /* 0x040fe400078e02ff */
[----:B------:R-:W-:Y:S01]  /*78f0*/  IMAD R28, R38, R32, RZ ;  /* 0x00000020261c7224 */ /* 0x000fe200078e02ff */
[----:B------:R-:W-:Y:S01]  /*7900*/  SHF.L.U32 R32, R50, 0x10, RZ ;  /* 0x0000001032207819 */ /* 0x000fe200000006ff */
[-C--:B------:R-:W-:Y:S02]  /*7910*/  IMAD R4, R41, R40.reuse, R4 ;  /* 0x0000002829047224 */ /* 0x080fe400078e0204 */
[----:B------:R-:W-:Y:S01]  /*7920*/  IMAD R25, R38, R29, RZ ;  /* 0x0000001d26197224 */ /* 0x000fe200078e02ff */
[----:B------:R-:W-:Y:S01]  /*7930*/  SHF.R.S32.HI R32, RZ, 0x18, R32 ;  /* 0x00000018ff207819 */ /* 0x000fe20000011420 */
[----:B------:R-:W-:Y:S02]  /*7940*/  IMAD R5, R42, R40, R5 ;  /* 0x000000282a057224 */ /* 0x000fe400078e0205 */
[----:B------:R-:W-:Y:S01]  /*7950*/  IMAD R29, R38, R33, RZ ;  /* 0x00000021261d7224 */ /* 0x000fe200078e02ff */
[----:B------:R-:W-:Y:S01]  /*7960*/  SHF.L.U32 R33, R50, 0x8, RZ ;  /* 0x0000000832217819 */ /* 0x000fe200000006ff */
[C---:B------:R-:W-:Y:S02]  /*7970*/  IMAD R11, R38.reuse, R11, RZ ;  /* 0x0000000b260b7224 */ /* 0x040fe400078e02ff */
[C---:B------:R-:W-:Y:S01]  /*7980*/  IMAD R10, R38.reuse, R14, RZ ;  /* 0x0000000e260a7224 */ /* 0x040fe200078e02ff */
[----:B------:R-:W-:Y:S01]  /*7990*/  SHF.R.S32.HI R33, RZ, 0x18, R33 ;  /* 0x00000018ff217819 */ /* 0x000fe20000011421 */
[----:B------:R-:W-:Y:S02]  /*79a0*/  IMAD R6, R43, R40, R6 ;  /* 0x000000282b067224 */ /* 0x000fe400078e0206 */
[C---:B------:R-:W-:Y:S02]  /*79b0*/  IMAD R14, R38.reuse, R18, RZ ;  /* 0x00000012260e7224 */ /* 0x040fe400078e02ff */
[C---:B------:R-:W-:Y:S02]  /*79c0*/  IMAD R18, R38.reuse, R22, RZ ;  /* 0x0000001626127224 */ /* 0x040fe400078e02ff */
[----:B------:R-:W-:Y:S01]  /*79d0*/  IMAD R11, R3, R40, R11 ;  /* 0x00000028030b7224 */ /* 0x000fe200078e020b */
[----:B------:R-:W-:Y:S01]  /*79e0*/  PRMT R3, R51, 0x8880, RZ ;  /* 0x0000888033037816 */ /* 0x000fe200000000ff */
[C---:B------:R-:W-:Y:S02]  /*79f0*/  IMAD R22, R38.reuse, R26, RZ ;  /* 0x0000001a26167224 */ /* 0x040fe400078e02ff */
[C---:B------:R-:W-:Y:S01]  /*7a00*/  IMAD R26, R38.reuse, R30, RZ ;  /* 0x0000001e261a7224 */ /* 0x040fe200078e02ff */
[----:B------:R-:W-:Y:S01]  /*7a10*/  I2IP.S8.S32.SAT R11, R11, R6, RZ ;  /* 0x000000060b0b7239 */ /* 0x000fe200000014ff */
[----:B------:R-:W-:Y:S01]  /*7a20*/  IMAD R8, R7, R40, R8 ;  /* 0x0000002807087224 */ /* 0x000fe200078e0208 */
[----:B------:R-:W-:Y:S01]  /*7a30*/  SHF.L.U32 R6, R51, 0x10, RZ ;  /* 0x0000001033067819 */ /* 0x000fe200000006ff */
[----:B------:R-:W-:Y:S01]  /*7a40*/  IMAD R30, R38, R34, RZ ;  /* 0x00000022261e7224 */ /* 0x000fe200078e02ff */
[----:B------:R-:W-:Y:S01]  /*7a50*/  SHF.R.S32.HI R34, RZ, 0x18, R50 ;  /* 0x00000018ff227819 */ /* 0x000fe20000011432 */
[----:B------:R-:W-:Y:S01]  /*7a60*/  IMAD R9, R32, R40, R9 ;  /* 0x0000002820097224 */ /* 0x000fe200078e0209 */
[----:B------:R-:W-:Y:S01]  /*7a70*/  SHF.R.S32.HI R6, RZ, 0x18, R6 ;  /* 0x00000018ff067819 */ /* 0x000fe20000011406 */
[----:B------:R-:W-:Y:S01]  /*7a80*/  IMAD R15, R38, R15, RZ ;  /* 0x0000000f260f7224 */ /* 0x000fe200078e02ff */
[----:B------:R-:W-:Y:S01]  /*7a90*/  I2IP.S8.S32.SAT R57, R5, R4, R11 ;  /* 0x0000000405397239 */ /* 0x000fe2000000140b */
[-C--:B------:R-:W-:Y:S01]  /*7aa0*/  IMAD R10, R33, R40.reuse, R10 ;  /* 0x00000028210a7224 */ /* 0x080fe200078e020a */
[----:B------:R-:W-:Y:S01]  /*7ab0*/  SHF.L.U32 R5, R45, 0x10, RZ ;  /* 0x000000102d057819 */ /* 0x000fe200000006ff */
[----:B------:R-:W-:Y:S01]  /*7ac0*/  IMAD.SHL.U32 R7, R51, 0x100, RZ ;  /* 0x0000010033077824 */ /* 0x000fe200078e00ff */
[----:B------:R-:W-:Y:S01]  /*7ad0*/  PRMT R4, R45, 0x8880, RZ ;  /* 0x000088802d047816 */ /* 0x000fe200000000ff */
[-C--:B------:R-:W-:Y:S01]  /*7ae0*/  IMAD R15, R34, R40.reuse, R15 ;  /* 0x00000028220f7224 */ /* 0x080fe200078e020f */
[----:B------:R-:W-:Y:S01]  /*7af0*/  SHF.R.S32.HI R5, RZ, 0x18, R5 ;  /* 0x00000018ff057819 */ /* 0x000fe20000011405 */
[-C--:B------:R-:W-:Y:S01]  /*7b00*/  IMAD R12, R3, R40.reuse, R12 ;  /* 0x00000028030c7224 */ /* 0x080fe200078e020c */
[----:B------:R-:W-:Y:S01]  /*7b10*/  SHF.R.S32.HI R7, RZ, 0x18, R7 ;  /* 0x00000018ff077819 */ /* 0x000fe20000011407 */
[----:B------:R-:W-:Y:S01]  /*7b20*/  IMAD R13, R6, R40, R13 ;  /* 0x00000028060d7224 */ /* 0x000fe200078e020d */
[----:B------:R-:W-:Y:S01]  /*7b30*/  I2IP.S8.S32.SAT R15, R15, R10, RZ ;  /* 0x0000000a0f0f7239 */ /* 0x000fe200000014ff */
[----:B------:R-:W-:Y:S01]  /*7b40*/  IMAD R19, R38, R19, RZ ;  /* 0x0000001326137224 */ /* 0x000fe200078e02ff */
[----:B------:R-:W-:Y:S01]  /*7b50*/  SHF.R.S32.HI R10, RZ, 0x18, R51 ;  /* 0x00000018ff0a7819 */ /* 0x000fe20000011433 */
[----:B------:R-:W-:Y:S01]  /*7b60*/  IMAD R14, R7, R40, R14 ;  /* 0x00000028070e7224 */ /* 0x000fe200078e020e */
[----:B------:R-:W-:Y:S01]  /*7b70*/  PRMT R3, R44, 0x8880, RZ ;  /* 0x000088802c037816 */ /* 0x000fe200000000ff */
[----:B------:R-:W-:Y:S01]  /*7b80*/  IMAD R23, R38, R23, RZ ;  /* 0x0000001726177224 */ /* 0x000fe200078e02ff */
[----:B------:R-:W-:Y:S01]  /*7b90*/  I2IP.S8.S32.SAT R58, R9, R8, R15 ;  /* 0x00000008093a7239 */ /* 0x000fe2000000140f */
[-C--:B------:R-:W-:Y:S02]  /*7ba0*/  IMAD R19, R10, R40.reuse, R19 ;  /* 0x000000280a137224 */ /* 0x080fe400078e0213 */
[-C--:B------:R-:W-:Y:S01]  /*7bb0*/  IMAD R16, R3, R40.reuse, R16 ;  /* 0x0000002803107224 */ /* 0x080fe200078e0210 */
[----:B------:R-:W-:Y:S01]  /*7bc0*/  SHF.R.S32.HI R3, RZ, 0x18, R44 ;  /* 0x00000018ff037819 */ /* 0x000fe2000001142c */
[----:B------:R-:W-:Y:S01]  /*7bd0*/  IMAD R17, R0, R40, R17 ;  /* 0x0000002800117224 */ /* 0x000fe200078e0211 */
[----:B------:R-:W-:Y:S01]  /*7be0*/  I2IP.S8.S32.SAT R14, R19, R14, RZ ;  /* 0x0000000e130e7239 */ /* 0x000fe200000014ff */
[----:B------:R-:W-:Y:S02]  /*7bf0*/  IMAD.SHL.U32 R0, R45, 0x100, RZ ;  /* 0x000001002d007824 */ /* 0x000fe400078e00ff */
[-C--:B------:R-:W-:Y:S01]  /*7c00*/  IMAD R18, R2, R40.reuse, R18 ;  /* 0x0000002802127224 */ /* 0x080fe200078e0212 */
[----:B------:R-:W-:Y:S01]  /*7c10*/  SHF.R.S32.HI R2, RZ, 0x18, R45 ;  /* 0x00000018ff027819 */ /* 0x000fe2000001142d */
[-C--:B------:R-:W-:Y:S01]  /*7c20*/  IMAD R23, R3, R40.reuse, R23 ;  /* 0x0000002803177224 */ /* 0x080fe200078e0217 */
[----:B------:R-:W-:Y:S01]  /*7c30*/  SHF.R.S32.HI R0, RZ, 0x18, R0 ;  /* 0x00000018ff007819 */ /* 0x000fe20000011400 */
[-C--:B------:R-:W-:Y:S01]  /*7c40*/  IMAD R20, R4, R40.reuse, R20 ;  /* 0x0000002804147224 */ /* 0x080fe200078e0214 */
[C---:B------:R-:W-:Y:S01]  /*7c50*/  SHF.L.U32 R4, R46.reuse, 0x10, RZ ;  /* 0x000000102e047819 */ /* 0x040fe200000006ff */
[-C--:B------:R-:W-:Y:S01]  /*7c60*/  IMAD R21, R5, R40.reuse, R21 ;  /* 0x0000002805157224 */ /* 0x080fe200078e0215 */
[----:B------:R-:W-:Y:S01]  /*7c70*/  PRMT R3, R46, 0x8880, RZ ;  /* 0x000088802e037816 */ /* 0x000fe200000000ff */
[----:B------:R-:W-:Y:S01]  /*7c80*/  IMAD R27, R38, R27, RZ ;  /* 0x0000001b261b7224 */ /* 0x000fe200078e02ff */
[----:B------:R-:W-:Y:S01]  /*7c90*/  SHF.L.U32 R5, R46, 0x8, RZ ;  /* 0x000000082e057819 */ /* 0x000fe200000006ff */
[-C--:B------:R-:W-:Y:S01]  /*7ca0*/  IMAD R22, R0, R40.reuse, R22 ;  /* 0x0000002800167224 */ /* 0x080fe200078e0216 */
[----:B------:R-:W-:Y:S01]  /*7cb0*/  SHF.R.S32.HI R4, RZ, 0x18, R4 ;  /* 0x00000018ff047819 */ /* 0x000fe20000011404 */
[-C--:B------:R-:W-:Y:S01]  /*7cc0*/  IMAD R27, R2, R40.reuse, R27 ;  /* 0x00000028021b7224 */ /* 0x080fe200078e021b */
[----:B------:R-:W-:Y:S01]  /*7cd0*/  SHF.R.S32.HI R5, RZ, 0x18, R5 ;  /* 0x00000018ff057819 */ /* 0x000fe20000011405 */
[-C--:B------:R-:W-:Y:S01]  /*7ce0*/  IMAD R24, R3, R40.reuse, R24 ;  /* 0x0000002803187224 */ /* 0x080fe200078e0218 */
[C---:B------:R-:W-:Y:S01]  /*7cf0*/  SHF.L.U32 R3, R47.reuse, 0x10, RZ ;  /* 0x000000102f037819 */ /* 0x040fe200000006ff */
[-C--:B------:R-:W-:Y:S01]  /*7d00*/  IMAD R25, R4, R40.reuse, R25 ;  /* 0x0000002804197224 */ /* 0x080fe200078e0219 */
[----:B------:R-:W-:Y:S01]  /*7d10*/  SHF.R.S32.HI R0, RZ, 0x18, R46 ;  /* 0x00000018ff007819 */ /* 0x000fe2000001142e */
[----:B------:R-:W-:Y:S01]  /*7d20*/  IMAD R31, R38, R31, RZ ;  /* 0x0000001f261f7224 */ /* 0x000fe200078e02ff */
[----:B------:R-:W-:Y:S01]  /*7d30*/  PRMT R2, R47, 0x8880, RZ ;  /* 0x000088802f027816 */ /* 0x000fe200000000ff */
[-C--:B------:R-:W-:Y:S01]  /*7d40*/  IMAD R26, R5, R40.reuse, R26 ;  /* 0x00000028051a7224 */ /* 0x080fe200078e021a */
[----:B------:R-:W-:Y:S01]  /*7d50*/  SHF.L.U32 R4, R47, 0x8, RZ ;  /* 0x000000082f047819 */ /* 0x000fe200000006ff */
[-C--:B------:R-:W-:Y:S01]  /*7d60*/  IMAD R31, R0, R40.reuse, R31 ;  /* 0x00000028001f7224 */ /* 0x080fe200078e021f */
[----:B------:R-:W-:Y:S01]  /*7d70*/  SHF.R.S32.HI R3, RZ, 0x18, R3 ;  /* 0x00000018ff037819 */ /* 0x000fe20000011403 */
[-C--:B------:R-:W-:Y:S01]  /*7d80*/  IMAD R28, R2, R40.reuse, R28 ;  /* 0x00000028021c7224 */ /* 0x080fe200078e021c */
[----:B------:R-:W-:Y:S01]  /*7d90*/  SHF.R.S32.HI R4, RZ, 0x18, R4 ;  /* 0x00000018ff047819 */ /* 0x000fe20000011404 */
[----:B------:R-:W-:Y:S01]  /*7da0*/  IMAD R35, R38, R35, RZ ;  /* 0x0000002326237224 */ /* 0x000fe200078e02ff */
[----:B------:R-:W-:Y:S01]  /*7db0*/  SHF.R.S32.HI R5, RZ, 0x18, R47 ;  /* 0x00000018ff057819 */ /* 0x000fe2000001142f */
[----:B------:R-:W-:Y:S01]  /*7dc0*/  IMAD R29, R3, R40, R29 ;  /* 0x00000028031d7224 */ /* 0x000fe200078e021d */
[----:B------:R-:W-:Y:S01]  /*7dd0*/  I2IP.S8.S32.SAT R59, R13, R12, R14 ;  /* 0x0000000c0d3b7239 */ /* 0x000fe2000000140e */
[----:B------:R-:W-:Y:S01]  /*7de0*/  IMAD R30, R4, R40, R30 ;  /* 0x00000028041e7224 */ /* 0x000fe200078e021e */
[----:B------:R-:W-:Y:S01]  /*7df0*/  I2IP.S8.S32.SAT R18, R23, R18, RZ ;  /* 0x0000001217127239 */ /* 0x000fe200000014ff */
[----:B------:R-:W-:Y:S01]  /*7e00*/  IMAD R35, R5, R40, R35 ;  /* 0x0000002805237224 */ /* 0x000fe200078e0223 */
[----:B------:R-:W-:Y:S01]  /*7e10*/  I2IP.S8.S32.SAT R22, R27, R22, RZ ;  /* 0x000000161b167239 */ /* 0x000fe200000014ff */
[----:B------:R1:W-:Y:S01]  /*7e20*/  STS.128 [R69+UR44+0x5200], R56 ;  /* 0x0052003845007988 */ /* 0x0003e20008000c2c */
[----:B------:R-:W-:Y:S02]  /*7e30*/  I2IP.S8.S32.SAT R26, R31, R26, RZ ;  /* 0x0000001a1f1a7239 */ /* 0x000fe400000014ff */
[----:B------:R-:W-:Y:S02]  /*7e40*/  I2IP.S8.S32.SAT R19, R35, R30, RZ ;  /* 0x0000001e23137239 */ /* 0x000fe400000014ff */
[----:B------:R-:W-:Y:S02]  /*7e50*/  I2IP.S8.S32.SAT R16, R17, R16, R18 ;  /* 0x0000001011107239 */ /* 0x000fe40000001412 */
[----:B------:R-:W-:Y:S02]  /*7e60*/  I2IP.S8.S32.SAT R17, R21, R20, R22 ;  /* 0x0000001415117239 */ /* 0x000fe40000001416 */
        /* <DEDUP_REMOVED lines=13> */
[----:B------:R-:W-:Y:S02]  /*7f40*/  UIADD3 UR4, UP0, UPT, UR62, 0x680, URZ ;  /* 0x000006803e047890 */ /* 0x000fe4000ff1e0ff */
[----:B------:R-:W-:Y:S02]  /*7f50*/  UIADD3 UR9, UPT, UPT, UR49, 0x40, URZ ;  /* 0x0000004031097890 */ /* 0x000fe4000fffe0ff */
[----:B------:R-:W-:Y:S02]  /*7f60*/  UIADD3 UR8, UPT, UPT, UR44, 0x5200, URZ ;  /* 0x000052002c087890 */ /* 0x000fe4000fffe0ff */
[----:B------:R-:W-:Y:S01]  /*7f70*/  UIADD3.X UR5, UPT, UPT, URZ, UR63, URZ, UP0, !UPT ;  /* 0x0000003fff057290 */ /* 0x000fe200087fe4ff */
[----:B------:R-:W-:Y:S01]  /*7f80*/  UMOV UR10, UR50 ;  /* 0x00000032000a7c82 */ /* 0x000fe20008000000 */
[----:B------:R-:W-:Y:S07]  /*7f90*/  UMOV UR11, UR36 ;  /* 0x00000024000b7c82 */ /* 0x000fee0008000000 */
[----:B------:R2:W-:Y:S01]  /*7fa0*/  UTMASTG.3D [UR8], [UR4] ;  /* 0x00000008040073b5 */ /* 0x0005e20008010000 */
[----:B------:R0:W-:Y:S01]  /*7fb0*/  UTMACMDFLUSH ;  /* 0x00000000000079b7 */ /* 0x0001e20000000000 */
[----:B--2---:R-:W-:Y:S04]  /*7fc0*/  DEPBAR.LE SB0, 0x1 ;  /* 0x000080400000791a */ /* 0x004fe80000000000 */
.L_x_121:
[----:B------:R-:W-:Y:S05]  /*7fd0*/  BSYNC.RECONVERGENT B0 ;  /* 0x0000000000007941 */ /* 0x000fea0003800200 */
.L_x_120:
        /* <DEDUP_REMOVED lines=14> */
.L_x_125:
[----:B------:R-:W-:Y:S05]  /*80c0*/  BSYNC B0 ;  /* 0x0000000000007941 */ /* 0x000fea0003800000 */
.L_x_124:
[----:B------:R-:W-:Y:S01]  /*80d0*/  ISETP.NE.AND P0, PT, R54, RZ, PT ;  /* 0x000000ff3600720c */ /* 0x000fe20003f05270 */
[----:B------:R-:W-:Y:S11]  /*80e0*/  VIADD R82, R82, 0x1 ;  /* 0x0000000152527836 */ /* 0x000ff60000000000 */
[----:B------:R-:W-:Y:S01]  /*80f0*/  @!UPT UIADD3 URZ, UPT, UPT, URZ, URZ, URZ ;  /* 0x000000fffffff290 */ /* 0x000fe2000fffe0ff */
[----:B------:R3:W4:Y:S04]  /*8100*/  @P0 LDS.128 R44, [R2+0x210] ;  /* 0x00021000022c0984 */ /* 0x0007280000000c00 */
[----:B------:R1:W1:Y:S01]  /*8110*/  @P0 LDS.128 R48, [R3+0x200] ;  /* 0x0002000003300984 */ /* 0x0002620000000c00 */
        /* <DEDUP_REMOVED lines=8> */
[----:B---3--:R-:W-:Y:S02]  /*81a0*/  VIADD R2, R0, 0xc0 ;  /* 0x000000c000027836 */ /* 0x008fe40000000000 */
[----:B--2---:R-:W-:Y:S05]  /*81b0*/  IMAD.U32 R0, RZ, RZ, UR45 ;  /* 0x0000002dff007e24 */ /* 0x004fea000f8e00ff */
[----:B------:R-:W-:Y:S04]  /*81c0*/  PRMT R0, R0, 0x654, R2 ;  /* 0x0000065400007816 */ /* 0x000fe80000000002 */
[----:B-----5:R2:W-:Y:S02]  /*81d0*/  SYNCS.ARRIVE.TRANS64.RED.A1T0 RZ, [R0+URZ], RZ ;  /* 0x000000ff00ff79a7 */ /* 0x0205e400081004ff */
[----:B--2---:R-:W-:Y:S04]  /*81e0*/  SEL R0, RZ, 0x1, P0 ;  /* 0x00000001ff007807 */ /* 0x004fe80000000000 */
[----:B-1--4-:R-:W-:Y:S02]  /*81f0*/  LOP3.LUT R81, R81, R0, RZ, 0x3c, !PT ;  /* 0x0000000051517212 */ /* 0x012fe400078e3cff */
.L_x_123:
[----:B------:R-:W-:Y:S05]  /*8200*/  BSYNC B1 ;  /* 0x0000000000017941 */ /* 0x000fea0003800000 */
.L_x_122:
        /* <DEDUP_REMOVED lines=21> */
.L_x_127:
        /* <DEDUP_REMOVED lines=36> */
[----:B------:R-:W-:Y:S01]  /*85a0*/  SHF.L.U32 R0, R44, 0x10, RZ ;  /* 0x000000102c007819 */ /* 0x000fe200000006ff */
        /* <DEDUP_REMOVED lines=110> */
[----:B------:R-:W-:Y:S02]  /*8c90*/  UIADD3 UR4, UPT, UPT, UR44, 0x4200, URZ ;  /* 0x000042002c047890 */ /* 0x000fe4000fffe0ff */
[----:B------:R-:W-:Y:S01]  /*8ca0*/  UIADD3 UR9, UPT, UPT, UR49, 0x80, URZ ;  /* 0x0000008031097890 */ /* 0x000fe2000fffe0ff */
[----:B------:R-:W-:Y:S01]  /*8cb0*/  UMOV UR10, UR50 ;  /* 0x00000032000a7c82 */ /* 0x000fe20008000000 */
[----:B------:R-:W-:Y:S02]  /*8cc0*/  UMOV UR11, UR36 ;  /* 0x00000024000b7c82 */ /* 0x000fe40008000000 */
        /* <DEDUP_REMOVED lines=8> */
.L_x_129:
[----:B------:R-:W-:Y:S05]  /*8d50*/  BSYNC.RECONVERGENT B0 ;  /* 0x0000000000007941 */ /* 0x000fea0003800200 */
.L_x_128:
        /* <DEDUP_REMOVED lines=14> */
.L_x_133:
[----:B------:R-:W-:Y:S05]  /*8e40*/  BSYNC B0 ;  /* 0x0000000000007941 */ /* 0x000fea0003800000 */
.L_x_132:
        /* <DEDUP_REMOVED lines=18> */
.L_x_131:
[----:B------:R-:W-:Y:S05]  /*8f70*/  BSYNC B1 ;  /* 0x0000000000017941 */ /* 0x000fea0003800000 */
.L_x_130:
        /* <DEDUP_REMOVED lines=21> */
.L_x_135:
[----:B------:R-:W-:Y:S01]  /*90d0*/  ISETP.NE.AND P0, PT, R87, RZ, PT ;  /* 0x000000ff5700720c */ /* 0x000fe20003f05270 */
[----:B------:R-:W-:Y:S05]  /*90e0*/  WARPSYNC.ALL ;  /* 0x0000000000007948 */ /* 0x000fea0003800000 */
[----:B------:R-:W-:Y:S01]  /*90f0*/  IMAD.SHL.U32 R66, R49, 0x100, RZ ;  /* 0x0000010031427824 */ /* 0x000fe200078e00ff */
[----:B------:R-:W-:Y:S01]  /*9100*/  R2UR UR4, R39 ;  /* 0x00000000270472ca */ /* 0x000fe200000e0000 */
[----:B------:R-:W-:Y:S01]  /*9110*/  IMAD.SHL.U32 R60, R51, 0x100, RZ ;  /* 0x00000100333c7824 */ /* 0x000fe200078e00ff */
[C---:B------:R-:W-:Y:S01]  /*9120*/  SHF.L.U32 R2, R48.reuse, 0x10, RZ ;  /* 0x0000001030027819 */ /* 0x040fe200000006ff */
[----:B----4-:R-:W-:Y:S01]  /*9130*/  IMAD.SHL.U32 R54, R45, 0x100, RZ ;  /* 0x000001002d367824 */ /* 0x010fe200078e00ff */
[C---:B------:R-:W-:Y:S01]  /*9140*/  PRMT R0, R48.reuse, 0x8880, RZ ;  /* 0x0000888030007816 */ /* 0x040fe200000000ff */
[----:B------:R-:W-:Y:S01]  /*9150*/  BSSY.RECONVERGENT B0, `(.L_x_136) ;  /* 0x000009e000007945 */ /* 0x000fe20003800200 */
[----:B------:R-:W-:Y:S02]  /*9160*/  SHF.L.U32 R3, R48, 0x8, RZ ;  /* 0x0000000830037819 */ /* 0x000fe400000006ff */
[----:B------:R-:W-:Y:S02]  /*9170*/  SHF.R.S32.HI R2, RZ, 0x18, R2 ;  /* 0x00000018ff027819 */ /* 0x000fe40000011402 */
[----:B------:R-:W-:Y:S02]  /*9180*/  PRMT R68, R49, 0x8880, RZ ;  /* 0x0000888031447816 */ /* 0x000fe400000000ff */
[----:B------:R-:W-:Y:S01]  /*9190*/  SHF.R.S32.HI R3, RZ, 0x18, R3 ;  /* 0x00000018ff037819 */ /* 0x000fe20000011403 */
[----:B-1----:R-:W-:Y:S01]  /*91a0*/  LDTM.16dp32bit_t0_t15.x32 R4, tmem[UR4+0xc0] ;  /* 0x0000c004000479ee */ /* 0x002fe20008a80000 */
[----:B------:R-:W1:Y:S01]  /*91b0*/  LDTM.16dp32bit_t16_t31.x32 R4, tmem[UR4+0xe0] ;  /* 0x0000e004000479ee */ /* 0x000e620008aa0000 */
[----:B------:R-:W-:Y:S01]  /*91c0*/  NOP ;  /* 0x0000000000007918 */ /* 0x000fe20000000000 */
[----:B------:R-:W-:Y:S02]  /*91d0*/  SHF.L.U32 R63, R50, 0x8, RZ ;  /* 0x00000008323f7819 */ /* 0x000fe400000006ff */
[C---:B------:R-:W-:Y:S02]  /*91e0*/  PRMT R62, R51.reuse, 0x8880, RZ ;  /* 0x00008880333e7816 */ /* 0x040fe400000000ff */
[----:B------:R-:W-:Y:S02]  /*91f0*/  SHF.L.U32 R61, R51, 0x10, RZ ;  /* 0x00000010333d7819 */ /* 0x000fe400000006ff */
[----:B------:R-:W-:Y:S02]  /*9200*/  R2UR UR5, R52 ;  /* 0x00000000340572ca */ /* 0x000fe400000e0000 */
[----:B------:R-:W-:Y:S01]  /*9210*/  SHF.R.S32.HI R39, RZ, 0x18, R48 ;  /* 0x00000018ff277819 */ /* 0x000fe20000011430 */
[----:B------:R-:W-:Y:S01]  /*9220*/  IMAD.SHL.U32 R48, R47, 0x100, RZ ;  /* 0x000001002f307824 */ /* 0x000fe200078e00ff */
[----:B------:R-:W-:Y:S02]  /*9230*/  SHF.L.U32 R67, R49, 0x10, RZ ;  /* 0x0000001031437819 */ /* 0x000fe400000006ff */
[C---:B------:R-:W-:Y:S02]  /*9240*/  PRMT R65, R50.reuse, 0x8880, RZ ;  /* 0x0000888032417816 */ /* 0x040fe400000000ff */
[----:B------:R-:W-:Y:S02]  /*9250*/  SHF.R.S32.HI R41, RZ, 0x18, R49 ;  /* 0x00000018ff297819 */ /* 0x000fe40000011431 */
[----:B------:R-:W-:Y:S02]  /*9260*/  SHF.L.U32 R64, R50, 0x10, RZ ;  /* 0x0000001032407819 */ /* 0x000fe400000006ff */
[----:B------:R-:W-:Y:S01]  /*9270*/  SHF.R.S32.HI R42, RZ, 0x18, R50 ;  /* 0x00000018ff2a7819 */ /* 0x000fe20000011432 */
[----:B------:R-:W-:Y:S01]  /*9280*/  UIADD3 UR4, UPT, UPT, UR5, 0x130, URZ ;  /* 0x0000013005047890 */ /* 0x000fe2000fffe0ff */
[----:B------:R-:W-:Y:S01]  /*9290*/  PRMT R59, R44, 0x8880, RZ ;  /* 0x000088802c3b7816 */ /* 0x000fe200000000ff */
[C---:B-1----:R-:W-:Y:S02]  /*92a0*/  IMAD R4, R38.reuse, R4, RZ ;  /* 0x0000000426047224 */ /* 0x042fe400078e02ff */
[----:B------:R-:W-:Y:S01]  /*92b0*/  UPRMT UR4, UR45, 0x654, UR4 ;  /* 0x000006542d047896 */ /* 0x000fe20008000004 */
[C---:B------:R-:W-:Y:S01]  /*92c0*/  IMAD R5, R38.reuse, R5, RZ ;  /* 0x0000000526057224 */ /* 0x040fe200078e02ff */
[----:B------:R-:W-:Y:S01]  /*92d0*/  SHF.R.S32.HI R43, RZ, 0x18, R51 ;  /* 0x00000018ff2b7819 */ /* 0x000fe20000011433 */
[----:B------:R-:W-:Y:S01]  /*92e0*/  IMAD R6, R38, R6, RZ ;  /* 0x0000000626067224 */ /* 0x000fe200078e02ff */
[----:B------:R-:W-:Y:S01]  /*92f0*/  SHF.L.U32 R51, R46, 0x8, RZ ;  /* 0x000000082e337819 */ /* 0x000fe200000006ff */
[----:B------:R-:W-:Y:S01]  /*9300*/  IMAD R4, R0, R40, R4 ;  /* 0x0000002800047224 */ /* 0x000fe200078e0204 */
[----:B------:R-:W-:Y:S01]  /*9310*/  MOV R0, R68 ;  /* 0x0000004400007202 */ /* 0x000fe20000000f00 */
[----:B------:R-:W-:Y:S01]  /*9320*/  IMAD R7, R38, R7, RZ ;  /* 0x0000000726077224 */ /* 0x000fe200078e02ff */
[----:B------:R-:W-:Y:S01]  /*9330*/  SHF.L.U32 R58, R44, 0x10, RZ ;  /* 0x000000102c3a7819 */ /* 0x000fe200000006ff */
[-C--:B------:R-:W-:Y:S01]  /*9340*/  IMAD R5, R2, R40.reuse, R5 ;  /* 0x0000002802057224 */ /* 0x080fe200078e0205 */
[----:B------:R-:W-:Y:S01]  /*9350*/  SYNCS.ARRIVE.TRANS64.RED.A1T0 RZ, [UR4], RZ ;  /* 0x000000ffffff79a7 */ /* 0x000fe20008100404 */
[----:B------:R-:W-:Y:S01]  /*9360*/  IMAD R6, R3, R40, R6 ;  /* 0x0000002803067224 */ /* 0x000fe200078e0206 */
[----:B------:R-:W-:Y:S01]  /*9370*/  SHF.R.S32.HI R2, RZ, 0x18, R67 ;  /* 0x00000018ff027819 */ /* 0x000fe20000011443 */
[C---:B------:R-:W-:Y:S01]  /*9380*/  IMAD R8, R38.reuse, R8, RZ ;  /* 0x0000000826087224 */ /* 0x040fe200078e02ff */
[----:B------:R-:W-:Y:S01]  /*9390*/  SHF.R.S32.HI R3, RZ, 0x18, R66 ;  /* 0x00000018ff037819 */ /* 0x000fe20000011442 */
[-C--:B------:R-:W-:Y:S01]  /*93a0*/  IMAD R7, R39, R40.reuse, R7 ;  /* 0x0000002827077224 */ /* 0x080fe200078e0207 */
[----:B------:R-:W-:Y:S01]  /*93b0*/  MOV R39, R65 ;  /* 0x0000004100277202 */ /* 0x000fe20000000f00 */
[----:B------:R-:W-:Y:S01]  /*93c0*/  IMAD R9, R38, R9, RZ ;  /* 0x0000000926097224 */ /* 0x000fe200078e02ff */
[C---:B------:R-:W-:Y:S01]  /*93d0*/  PRMT R56, R45.reuse, 0x8880, RZ ;  /* 0x000088802d387816 */ /* 0x040fe200000000ff */
[----:B------:R-:W-:Y:S01]  /*93e0*/  IMAD R8, R0, R40, R8 ;  /* 0x0000002800087224 */ /* 0x000fe200078e0208 */
[----:B------:R-:W-:Y:S01]  /*93f0*/  SHF.L.U32 R55, R45, 0x10, RZ ;  /* 0x000000102d377819 */ /* 0x000fe200000006ff */
[----:B------:R-:W-:Y:S01]  /*9400*/  IMAD R10, R38, R10, RZ ;  /* 0x0000000a260a7224 */ /* 0x000fe200078e02ff */
[----:B------:R-:W-:Y:S01]  /*9410*/  PRMT R53, R46, 0x8880, RZ ;  /* 0x000088802e357816 */ /* 0x000fe200000000ff */
[----:B------:R-:W-:Y:S01]  /*9420*/  IMAD R9, R2, R40, R9 ;  /* 0x0000002802097224 */ /* 0x000fe200078e0209 */
[----:B------:R-:W-:Y:S01]  /*9430*/  SHF.R.S32.HI R45, RZ, 0x18, R45 ;  /* 0x00000018ff2d7819 */ /* 0x000fe2000001142d */
[----:B------:R-:W-:Y:S01]  /*9440*/  IMAD R0, R38, R20, RZ ;  /* 0x0000001426007224 */ /* 0x000fe200078e02ff */
[----:B------:R-:W-:Y:S01]  /*9450*/  SHF.L.U32 R52, R46, 0x10, RZ ;  /* 0x000000102e347819 */ /* 0x000fe200000006ff */
[C---:B------:R-:W-:Y:S01]  /*9460*/  IMAD R11, R38.reuse, R11, RZ ;  /* 0x0000000b260b7224 */ /* 0x040fe200078e02ff */
[C---:B------:R-:W-:Y:S01]  /*9470*/  PRMT R50, R47.reuse, 0x8880, RZ ;  /* 0x000088802f327816 */ /* 0x040fe200000000ff */
[C---:B------:R-:W-:Y:S01]  /*9480*/  IMAD R2, R38.reuse, R21, RZ ;  /* 0x0000001526027224 */ /* 0x040fe200078e02ff */
[----:B------:R-:W-:Y:S01]  /*9490*/  SHF.R.S32.HI R46, RZ, 0x18, R46 ;  /* 0x00000018ff2e7819 */ /* 0x000fe2000001142e */
[C---:B------:R-:W-:Y:S01]  /*94a0*/  IMAD R20, R38.reuse, R24, RZ ;  /* 0x0000001826147224 */ /* 0x040fe200078e02ff */
[----:B------:R-:W-:Y:S01]  /*94b0*/  SHF.L.U32 R49, R47, 0x10, RZ ;  /* 0x000000102f317819 */ /* 0x000fe200000006ff */
[C---:B------:R-:W-:Y:S01]  /*94c0*/  IMAD R21, R38.reuse, R25, RZ ;  /* 0x0000001926157224 */ /* 0x040fe200078e02ff */
[----:B------:R-:W-:Y:S01]  /*94d0*/  SHF.R.S32.HI R47, RZ, 0x18, R47 ;  /* 0x00000018ff2f7819 */ /* 0x000fe2000001142f */
[----:B------:R-:W-:Y:S01]  /*94e0*/  IMAD R24, R38, R28, RZ ;  /* 0x0000001c26187224 */ /* 0x000fe200078e02ff */
[----:B------:R-:W-:Y:S01]  /*94f0*/  SHF.L.U32 R57, R44, 0x8, RZ ;  /* 0x000000082c397819 */ /* 0x000fe200000006ff */
[----:B------:R-:W-:Y:S01]  /*9500*/  IMAD R10, R3, R40, R10 ;  /* 0x00000028030a7224 */ /* 0x000fe200078e020a */
[----:B------:R-:W-:Y:S01]  /*9510*/  SHF.R.S32.HI R44, RZ, 0x18, R44 ;  /* 0x00000018ff2c7819 */ /* 0x000fe2000001142c */
[----:B------:R-:W-:Y:S01]  /*9520*/  IMAD R12, R38, R12, RZ ;  /* 0x0000000c260c7224 */ /* 0x000fe200078e02ff */
[----:B------:R-:W-:Y:S01]  /*9530*/  IADD3 R36, PT, PT, R36, 0x1, RZ ;  /* 0x0000000124247810 */ /* 0x000fe20007ffe0ff */
[C---:B------:R-:W-:Y:S02]  /*9540*/  IMAD R25, R38.reuse, R29, RZ ;  /* 0x0000001d26197224 */ /* 0x040fe400078e02ff */
[C---:B------:R-:W-:Y:S01]  /*9550*/  IMAD R28, R38.reuse, R32, RZ ;  /* 0x00000020261c7224 */ /* 0x040fe200078e02ff */
[----:B------:R-:W-:Y:S01]  /*9560*/  SHF.R.S32.HI R32, RZ, 0x18, R64 ;  /* 0x00000018ff207819 */ /* 0x000fe20000011440 */
[C---:B------:R-:W-:Y:S01]  /*9570*/  IMAD R29, R38.reuse, R33, RZ ;  /* 0x00000021261d7224 */ /* 0x040fe200078e02ff */
[----:B------:R-:W-:Y:S01]  /*9580*/  I2IP.S8.S32.SAT R33, R7, R6, RZ ;  /* 0x0000000607217239 */ /* 0x000fe200000014ff */
[----:B------:R-:W-:Y:S01]  /*9590*/  IMAD R11, R41, R40, R11 ;  /* 0x00000028290b7224 */ /* 0x000fe200078e020b */
[----:B------:R-:W-:Y:S01]  /*95a0*/  SHF.R.S32.HI R6, RZ, 0x18, R63 ;  /* 0x00000018ff067819 */ /* 0x000fe2000001143f */
[C---:B------:R-:W-:Y:S01]  /*95b0*/  IMAD R13, R38.reuse, R13, RZ ;  /* 0x0000000d260d7224 */ /* 0x040fe200078e02ff */
[----:B------:R-:W-:Y:S01]  /*95c0*/  MOV R7, R62 ;  /* 0x0000003e00077202 */ /* 0x000fe20000000f00 */
[C---:B------:R-:W-:Y:S02]  /*95d0*/  IMAD R14, R38.reuse, R14, RZ ;  /* 0x0000000e260e7224 */ /* 0x040fe400078e02ff */
[C---:B------:R-:W-:Y:S02]  /*95e0*/  IMAD R3, R38.reuse, R22, RZ ;  /* 0x0000001626037224 */ /* 0x040fe400078e02ff */
[----:B------:R-:W-:Y:S02]  /*95f0*/  IMAD R12, R39, R40, R12 ;  /* 0x00000028270c7224 */ /* 0x000fe400078e020c */
[C---:B------:R-:W-:Y:S02]  /*9600*/  IMAD R22, R38.reuse, R26, RZ ;  /* 0x0000001a26167224 */ /* 0x040fe400078e02ff */
[C---:B------:R-:W-:Y:S02]  /*9610*/  IMAD R15, R38.reuse, R15, RZ ;  /* 0x0000000f260f7224 */ /* 0x040fe400078e02ff */
[----:B------:R-:W-:Y:S02]  /*9620*/  IMAD R26, R38, R30, RZ ;  /* 0x0000001e261a7224 */ /* 0x000fe400078e02ff */
[----:B------:R-:W-:Y:S02]  /*9630*/  IMAD R13, R32, R40, R13 ;  /* 0x00000028200d7224 */ /* 0x000fe400078e020d */
[C---:B------:R-:W-:Y:S01]  /*9640*/  IMAD R30, R38.reuse, R34, RZ ;  /* 0x00000022261e7224 */ /* 0x040fe200078e02ff */
[----:B------:R-:W-:Y:S01]  /*9650*/  I2IP.S8.S32.SAT R34, R11, R10, RZ ;  /* 0x0000000a0b227239 */ /* 0x000fe200000014ff */
[----:B------:R-:W-:Y:S01]  /*9660*/  IMAD R16, R38, R16, RZ ;  /* 0x0000001026107224 */ /* 0x000fe200078e02ff */
[----:B------:R-:W-:Y:S01]  /*9670*/  SHF.R.S32.HI R10, RZ, 0x18, R61 ;  /* 0x00000018ff0a7819 */ /* 0x000fe2000001143d */
[----:B------:R-:W-:Y:S01]  /*9680*/  IMAD R14, R6, R40, R14 ;  /* 0x00000028060e7224 */ /* 0x000fe200078e020e */
[----:B------:R-:W-:Y:S01]  /*9690*/  I2IP.S8.S32.SAT R61, R9, R8, R34 ;  /* 0x00000008093d7239 */ /* 0x000fe20000001422 */
[----:B------:R-:W-:Y:S01]  /*96a0*/  IMAD R17, R38, R17, RZ ;  /* 0x0000001126117224 */ /* 0x000fe200078e02ff */
[----:B------:R-:W-:Y:S01]  /*96b0*/  SHF.R.S32.HI R11, RZ, 0x18, R60 ;  /* 0x00000018ff0b7819 */ /* 0x000fe2000001143c */
[----:B------:R-:W-:Y:S01]  /*96c0*/  IMAD R15, R42, R40, R15 ;  /* 0x000000282a0f7224 */ /* 0x000fe200078e020f */
[----:B------:R-:W-:Y:S01]  /*96d0*/  I2IP.S8.S32.SAT R60, R5, R4, R33 ;  /* 0x00000004053c7239 */ /* 0x000fe20000001421 */
[C---:B------:R-:W-:Y:S01]  /*96e0*/  IMAD R18, R38.reuse, R18, RZ ;  /* 0x0000001226127224 */ /* 0x040fe200078e02ff */
[----:B------:R-:W-:Y:S01]  /*96f0*/  SHF.R.S32.HI R5, RZ, 0x18, R58 ;  /* 0x00000018ff057819 */ /* 0x000fe2000001143a */
[----:B------:R-:W-:Y:S01]  /*9700*/  IMAD R16, R7, R40, R16 ;  /* 0x0000002807107224 */ /* 0x000fe200078e0210 */
[----:B------:R-:W-:Y:S01]  /*9710*/  I2IP.S8.S32.SAT R14, R15, R14, RZ ;  /* 0x0000000e0f0e7239 */ /* 0x000fe200000014ff */
[----:B------:R-:W-:Y:S01]  /*9720*/  IMAD R19, R38, R19, RZ ;  /* 0x0000001326137224 */ /* 0x000fe200078e02ff */
[----:B------:R-:W-:Y:S01]  /*9730*/  SHF.R.S32.HI R7, RZ, 0x18, R48 ;  /* 0x00000018ff077819 */ /* 0x000fe20000011430 */
[----:B------:R-:W-:Y:S01]  /*9740*/  IMAD R17, R10, R40, R17 ;  /* 0x000000280a117224 */ /* 0x000fe200078e0211 */
[----:B------:R-:W-:Y:S01]  /*9750*/  I2IP.S8.S32.SAT R62, R13, R12, R14 ;  /* 0x0000000c0d3e7239 */ /* 0x000fe2000000140e */
[-C--:B------:R-:W-:Y:S01]  /*9760*/  IMAD R18, R11, R40.reuse, R18 ;  /* 0x000000280b127224 */ /* 0x080fe200078e0212 */
[----:B------:R-:W-:Y:S01]  /*9770*/  SHF.R.S32.HI R6, RZ, 0x18, R57 ;  /* 0x00000018ff067819 */ /* 0x000fe20000011439 */
[----:B------:R-:W-:Y:S02]  /*9780*/  IMAD.MOV.U32 R4, RZ, RZ, R59 ;  /* 0x000000ffff047224 */ /* 0x000fe400078e003b */
[-C--:B------:R-:W-:Y:S02]  /*9790*/  IMAD R19, R43, R40.reuse, R19 ;  /* 0x000000282b137224 */ /* 0x080fe400078e0213 */
[----:B------:R-:W-:Y:S01]  /*97a0*/  IMAD R0, R4, R40, R0 ;  /* 0x0000002804007224 */ /* 0x000fe200078e0200 */
[----:B------:R-:W-:Y:S01]  /*97b0*/  MOV R4, R56 ;  /* 0x0000003800047202 */ /* 0x000fe20000000f00 */
[----:B------:R-:W-:Y:S01]  /*97c0*/  IMAD R23, R38, R23, RZ ;  /* 0x0000001726177224 */ /* 0x000fe200078e02ff */
[----:B------:R-:W-:Y:S01]  /*97d0*/  I2IP.S8.S32.SAT R18, R19, R18, RZ ;  /* 0x0000001213127239 */ /* 0x000fe200000014ff */
[-C--:B------:R-:W-:Y:S01]  /*97e0*/  IMAD R2, R5, R40.reuse, R2 ;  /* 0x0000002805027224 */ /* 0x080fe200078e0202 */
[----:B------:R-:W-:Y:S01]  /*97f0*/  SHF.R.S32.HI R5, RZ, 0x18, R55 ;  /* 0x00000018ff057819 */ /* 0x000fe20000011437 */
[----:B------:R-:W-:Y:S01]  /*9800*/  IMAD R3, R6, R40, R3 ;  /* 0x0000002806037224 */ /* 0x000fe200078e0203 */
[----:B------:R-:W-:Y:S01]  /*9810*/  I2IP.S8.S32.SAT R63, R17, R16, R18 ;  /* 0x00000010113f7239 */ /* 0x000fe20000001412 */
[-C--:B------:R-:W-:Y:S01]  /*9820*/  IMAD R23, R44, R40.reuse, R23 ;  /* 0x000000282c177224 */ /* 0x080fe200078e0217 */
[----:B------:R-:W-:Y:S01]  /*9830*/  SHF.R.S32.HI R6, RZ, 0x18, R54 ;  /* 0x00000018ff067819 */ /* 0x000fe20000011436 */
[-C--:B------:R-:W-:Y:S01]  /*9840*/  IMAD R20, R4, R40.reuse, R20 ;  /* 0x0000002804147224 */ /* 0x080fe200078e0214 */
[----:B------:R-:W-:Y:S01]  /*9850*/  MOV R4, R53 ;  /* 0x0000003500047202 */ /* 0x000fe20000000f00 */
[----:B------:R1:W-:Y:S01]  /*9860*/  STS.128 [R69+UR44+0x5200], R60 ;  /* 0x0052003c45007988 */ /* 0x0003e20008000c2c */
[----:B------:R-:W-:Y:S01]  /*9870*/  IMAD R27, R38, R27, RZ ;  /* 0x0000001b261b7224 */ /* 0x000fe200078e02ff */
[----:B------:R-:W-:Y:S01]  /*9880*/  I2IP.S8.S32.SAT R3, R23, R3, RZ ;  /* 0x0000000317037239 */ /* 0x000fe200000014ff */
[-C--:B------:R-:W-:Y:S01]  /*9890*/  IMAD R21, R5, R40.reuse, R21 ;  /* 0x0000002805157224 */ /* 0x080fe200078e0215 */
[----:B------:R-:W-:Y:S01]  /*98a0*/  SHF.R.S32.HI R5, RZ, 0x18, R52 ;  /* 0x00000018ff057819 */ /* 0x000fe20000011434 */
[-C--:B------:R-:W-:Y:S01]  /*98b0*/  IMAD R22, R6, R40.reuse, R22 ;  /* 0x0000002806167224 */ /* 0x080fe200078e0216 */
[----:B------:R-:W-:Y:S01]  /*98c0*/  SHF.R.S32.HI R6, RZ, 0x18, R49 ;  /* 0x00000018ff067819 */ /* 0x000fe20000011431 */
[-C--:B------:R-:W-:Y:S02]  /*98d0*/  IMAD R27, R45, R40.reuse, R27 ;  /* 0x000000282d1b7224 */ /* 0x080fe400078e021b */
[-C--:B------:R-:W-:Y:S01]  /*98e0*/  IMAD R24, R4, R40.reuse, R24 ;  /* 0x0000002804187224 */ /* 0x080fe200078e0218 */
[----:B------:R-:W-:Y:S01]  /*98f0*/  SHF.R.S32.HI R4, RZ, 0x18, R51 ;  /* 0x00000018ff047819 */ /* 0x000fe20000011433 */
[----:B------:R-:W-:Y:S01]  /*9900*/  IMAD R25, R5, R40, R25 ;  /* 0x0000002805197224 */ /* 0x000fe200078e0219 */
[----:B------:R-:W-:Y:S01]  /*9910*/  MOV R5, R50 ;  /* 0x0000003200057202 */ /* 0x000fe20000000f00 */
[----:B------:R-:W-:Y:S02]  /*9920*/  IMAD R31, R38, R31, RZ ;  /* 0x0000001f261f7224 */ /* 0x000fe400078e02ff */
[----:B------:R-:W-:Y:S01]  /*9930*/  IMAD R26, R4, R40, R26 ;  /* 0x00000028041a7224 */ /* 0x000fe200078e021a */
[----:B------:R-:W-:Y:S01]  /*9940*/  I2IP.S8.S32.SAT R4, R2, R0, R3 ;  /* 0x0000000002047239 */ /* 0x000fe20000001403 */
[-C--:B------:R-:W-:Y:S02]  /*9950*/  IMAD R31, R46, R40.reuse, R31 ;  /* 0x000000282e1f7224 */ /* 0x080fe400078e021f */
[----:B------:R-:W-:Y:S01]  /*9960*/  IMAD R28, R5, R40, R28 ;  /* 0x00000028051c7224 */ /* 0x000fe200078e021c */
[----:B------:R-:W-:Y:S01]  /*9970*/  I2IP.S8.S32.SAT R5, R27, R22, RZ ;  /* 0x000000161b057239 */ /* 0x000fe200000014ff */
[----:B------:R-:W-:Y:S01]  /*9980*/  IMAD R29, R6, R40, R29 ;  /* 0x00000028061d7224 */ /* 0x000fe200078e021d */
[----:B------:R-:W-:Y:S01]  /*9990*/  I2IP.S8.S32.SAT R6, R31, R26, RZ ;  /* 0x0000001a1f067239 */ /* 0x000fe200000014ff */
[----:B------:R-:W-:Y:S01]  /*99a0*/  IMAD R35, R38, R35, RZ ;  /* 0x0000002326237224 */ /* 0x000fe200078e02ff */
[----:B------:R-:W-:Y:S01]  /*99b0*/  I2IP.S8.S32.SAT R5, R21, R20, R5 ;  /* 0x0000001415057239 */ /* 0x000fe20000001405 */
[----:B------:R-:W-:Y:S01]  /*99c0*/  IMAD R30, R7, R40, R30 ;  /* 0x00000028071e7224 */ /* 0x000fe200078e021e */
[----:B------:R-:W-:Y:S01]  /*99d0*/  I2IP.S8.S32.SAT R6, R25, R24, R6 ;  /* 0x0000001819067239 */ /* 0x000fe20000001406 */
[----:B------:R-:W-:Y:S05]  /*99e0*/  IMAD R35, R47, R40, R35 ;  /* 0x000000282f237224 */ /* 0x000fea00078e0223 */
[----:B------:R-:W-:Y:S04]  /*99f0*/  I2IP.S8.S32.SAT R7, R35, R30, RZ ;  /* 0x0000001e23077239 */ /* 0x000fe800000014ff */
[----:B------:R-:W-:Y:S05]  /*9a00*/  I2IP.S8.S32.SAT R7, R29, R28, R7 ;  /* 0x0000001c1d077239 */ /* 0x000fea0000001407 */
        /* <DEDUP_REMOVED lines=18> */
.L_x_137:
[----:B------:R-:W-:Y:S05]  /*9b30*/  BSYNC.RECONVERGENT B0 ;  /* 0x0000000000007941 */ /* 0x000fea0003800200 */
.L_x_136:
[----:B------:R-:W-:Y:S01]  /*9b40*/  R2UR UR5, R76 ;  /* 0x000000004c0572ca */ /* 0x000fe200000e0000 */
[----:B------:R-:W-:Y:S01]  /*9b50*/  BAR.SYNC.DEFER_BLOCKING 0x1, 0x80 ;  /* 0x0042000000007b1d */ /* 0x000fe20000010000 */
[----:B------:R-:W-:Y:S01]  /*9b60*/  R2UR UR4, R77 ;  /* 0x000000004d0472ca */ /* 0x000fe200000e0000 */
[----:B------:R-:W-:Y:S01]  /*9b70*/  UISETP.NE.AND UP0, UPT, UR46, URZ, UPT ;  /* 0x000000ff2e00728c */ /* 0x000fe2000bf05270 */
[----:B------:R-:W-:Y:S02]  /*9b80*/  ISETP.NE.AND P0, PT, R79, 0x2, PT ;  /* 0x000000024f00780c */ /* 0x000fe40003f05270 */
[----:B------:R-:W-:Y:S02]  /*9b90*/  ISETP.NE.AND P1, PT, R36, 0x4, PT ;  /* 0x000000042400780c */ /* 0x000fe40003f25270 */
[----:B------:R-:W-:Y:S02]  /*9ba0*/  SEL R2, RZ, 0x1, P0 ;  /* 0x00000001ff027807 */ /* 0x000fe40000000000 */
[----:B------:R-:W-:Y:S02]  /*9bb0*/  SEL R0, RZ, 0x1, P1 ;  /* 0x00000001ff007807 */ /* 0x000fe40000800000 */
[----:B------:R-:W-:Y:S01]  /*9bc0*/  LOP3.LUT R83, R83, R2, RZ, 0x3c, !PT ;  /* 0x0000000253537212 */ /* 0x000fe200078e3cff */
[----:B------:R-:W-:Y:S01]  /*9bd0*/  UIADD3 UR20, UPT, UPT, UR37, UR5, URZ ;  /* 0x0000000525147290 */ /* 0x000fe2000fffe0ff */
[----:B------:R-:W-:Y:S01]  /*9be0*/  LOP3.LUT R84, R84, R0, RZ, 0x3c, !PT ;  /* 0x0000000054547212 */ /* 0x000fe200078e3cff */
[----:B------:R-:W-:Y:S01]  /*9bf0*/  UIADD3 UR16, UPT, UPT, UR38, UR4, URZ ;  /* 0x0000000426107290 */ /* 0x000fe2000fffe0ff */
[----:B------:R-:W-:Y:S02]  /*9c00*/  SEL R79, R79, RZ, P0 ;  /* 0x000000ff4f4f7207 */ /* 0x000fe40000000000 */
[----:B------:R-:W-:Y:S01]  /*9c10*/  SEL R36, R36, RZ, P1 ;  /* 0x000000ff24247207 */ /* 0x000fe20000800000 */
[----:B------:R-:W-:Y:S01]  /*9c20*/  UMOV UR36, UR59 ;  /* 0x0000003b00247c82 */ /* 0x000fe20008000000 */
[----:B------:R-:W-:Y:S07]  /*9c30*/  BRA.U UP0, `(.L_x_138) ;  /* 0xffffffb900c47547 */ /* 0x000fee000b83ffff */
[----:B------:R-:W-:Y:S05]  /*9c40*/  EXIT ;  /* 0x000000000000794d */ /* 0x000fea0003800000 */
.L_x_25:
[----:B---3--:R3:W4:Y:S02]  /*9c50*/  SYNCS.PHASECHK.TRANS64.TRYWAIT P0, [R0+URZ+0x160], R2 ;  /* 0x00016002000075a7 */ /* 0x00872400080011ff */
[----:B----4-:R-:W-:Y:S05]  /*9c60*/  @!P0 NANOSLEEP.SYNCS 0x989680 ;  /* 0x009896800000895d */ /* 0x010fea0003900000 */
[----:B------:R-:W4:Y:S02]  /*9c70*/  @!P0 SYNCS.PHASECHK.TRANS64 P0, [R0+URZ+0x160], R2 ;  /* 0x00016002000085a7 */ /* 0x000f2400080010ff */
[----:B----4-:R-:W-:Y:S05]  /*9c80*/  @!P0 BRA `(.L_x_25) ;  /* 0xfffffffc00f08947 */ /* 0x010fea000383ffff */
[----:B------:R-:W-:Y:S05]  /*9c90*/  BRA `(.L_x_139) ;  /* 0xffffff7c00987947 */ /* 0x000fea000383ffff */
.L_x_28:
[----:B--2---:R-:W-:-:S07]  /*9ca0*/  MOV R0, UR33 ;  /* 0x0000002100007c02 */ /* 0x004fce0008000f00 */
.L_x_140:
[----:B--2---:R2:W3:Y:S02]  /*9cb0*/  SYNCS.PHASECHK.TRANS64.TRYWAIT P0, [R0+URZ+0x50], R3 ;  /* 0x00005003000075a7 */ /* 0x0044e400080011ff */
[----:B---3--:R-:W-:Y:S05]  /*9cc0*/  @!P0 NANOSLEEP.SYNCS 0x989680 ;  /* 0x009896800000895d */ /* 0x008fea0003900000 */
[----:B------:R-:W3:Y:S02]  /*9cd0*/  @!P0 SYNCS.PHASECHK.TRANS64 P0, [R0+URZ+0x50], R3 ;  /* 0x00005003000085a7 */ /* 0x000ee400080010ff */
[----:B---3--:R-:W-:Y:S05]  /*9ce0*/  @!P0 BRA `(.L_x_140) ;  /* 0xfffffffc00f08947 */ /* 0x008fea000383ffff */
[----:B------:R-:W-:Y:S05]  /*9cf0*/  BRA `(.L_x_27) ;  /* 0xffffff7c00e47947 */ /* 0x000fea000383ffff */
.L_x_35:
[----:B-1----:R-:W-:-:S07]  /*9d00*/  MOV R0, UR17 ;  /* 0x0000001100007c02 */ /* 0x002fce0008000f00 */
.L_x_141:
[----:B-1----:R1:W2:Y:S02]  /*9d10*/  SYNCS.PHASECHK.TRANS64.TRYWAIT P0, [R0+URZ+0x50], R3 ;  /* 0x00005003000075a7 */ /* 0x0022a400080011ff */
[----:B--2---:R-:W-:Y:S05]  /*9d20*/  @!P0 NANOSLEEP.SYNCS 0x989680 ;  /* 0x009896800000895d */ /* 0x004fea0003900000 */
[----:B------:R-:W2:Y:S02]  /*9d30*/  @!P0 SYNCS.PHASECHK.TRANS64 P0, [R0+URZ+0x50], R3 ;  /* 0x00005003000085a7 */ /* 0x000ea400080010ff */
[----:B--2---:R-:W-:Y:S05]  /*9d40*/  @!P0 BRA `(.L_x_141) ;  /* 0xfffffffc00f08947 */ /* 0x004fea000383ffff */
[----:B------:R-:W-:Y:S05]  /*9d50*/  BRA `(.L_x_34) ;  /* 0xffffff8000a47947 */ /* 0x000fea000383ffff */
.L_x_40:
[----:B-1----:R1:W2:Y:S02]  /*9d60*/  SYNCS.PHASECHK.TRANS64.TRYWAIT P0, [R3+URZ+0xf0], R0 ;  /* 0x0000f000030075a7 */ /* 0x0022a400080011ff */
[----:B--2---:R-:W-:Y:S05]  /*9d70*/  @!P0 NANOSLEEP.SYNCS 0x989680 ;  /* 0x009896800000895d */ /* 0x004fea0003900000 */
[----:B------:R-:W2:Y:S02]  /*9d80*/  @!P0 SYNCS.PHASECHK.TRANS64 P0, [R3+URZ+0xf0], R0 ;  /* 0x0000f000030085a7 */ /* 0x000ea400080010ff */
[----:B--2---:R-:W-:Y:S05]  /*9d90*/  @!P0 BRA `(.L_x_40) ;  /* 0xfffffffc00f08947 */ /* 0x004fea000383ffff */
[----:B------:R-:W-:Y:S05]  /*9da0*/  BRA `(.L_x_142) ;  /* 0xffffff84004c7947 */ /* 0x000fea000383ffff */
.L_x_44:
[----:B------:R-:W-:-:S07]  /*9db0*/  MOV R0, UR4 ;  /* 0x0000000400007c02 */ /* 0x000fce0008000f00 */
.L_x_143:
[----:B-1----:R1:W2:Y:S02]  /*9dc0*/  SYNCS.PHASECHK.TRANS64.TRYWAIT P0, [R0+URZ], R2 ;  /* 0x00000002000075a7 */ /* 0x0022a400080011ff */
[----:B--2---:R-:W-:Y:S05]  /*9dd0*/  @!P0 NANOSLEEP.SYNCS 0x989680 ;  /* 0x009896800000895d */ /* 0x004fea0003900000 */
[----:B------:R-:W2:Y:S02]  /*9de0*/  @!P0 SYNCS.PHASECHK.TRANS64 P0, [R0+URZ], R2 ;  /* 0x00000002000085a7 */ /* 0x000ea400080010ff */
[----:B--2---:R-:W-:Y:S05]  /*9df0*/  @!P0 BRA `(.L_x_143) ;  /* 0xfffffffc00f08947 */ /* 0x004fea000383ffff */
[----:B------:R-:W-:Y:S05]  /*9e00*/  BRA `(.L_x_144) ;  /* 0xffffff8800f87947 */ /* 0x000fea000383ffff */
.L_x_45:
[----:B------:R-:W-:-:S07]  /*9e10*/  MOV R0, UR5 ;  /* 0x0000000500007c02 */ /* 0x000fce0008000f00 */
.L_x_145:
[----:B-1----:R1:W2:Y:S02]  /*9e20*/  SYNCS.PHASECHK.TRANS64.TRYWAIT P0, [R0+URZ], R3 ;  /* 0x00000003000075a7 */ /* 0x0022a400080011ff */
[----:B--2---:R-:W-:Y:S05]  /*9e30*/  @!P0 NANOSLEEP.SYNCS 0x989680 ;  /* 0x009896800000895d */ /* 0x004fea0003900000 */
[----:B------:R-:W2:Y:S02]  /*9e40*/  @!P0 SYNCS.PHASECHK.TRANS64 P0, [R0+URZ], R3 ;  /* 0x00000003000085a7 */ /* 0x000ea400080010ff */
[----:B--2---:R-:W-:Y:S05]  /*9e50*/  @!P0 BRA `(.L_x_145) ;  /* 0xfffffffc00f08947 */ /* 0x004fea000383ffff */
[----:B------:R-:W-:Y:S05]  /*9e60*/  BRA `(.L_x_146) ;  /* 0xffffff8c00047947 */ /* 0x000fea000383ffff */
.L_x_46:
[----:B------:R-:W-:-:S07]  /*9e70*/  MOV R0, UR5 ;  /* 0x0000000500007c02 */ /* 0x000fce0008000f00 */
.L_x_147:
[----:B-1----:R1:W2:Y:S02]  /*9e80*/  SYNCS.PHASECHK.TRANS64.TRYWAIT P0, [R0+URZ], R3 ;  /* 0x00000003000075a7 */ /* 0x0022a400080011ff */
[----:B--2---:R-:W-:Y:S05]  /*9e90*/  @!P0 NANOSLEEP.SYNCS 0x989680 ;  /* 0x009896800000895d */ /* 0x004fea0003900000 */
[----:B------:R-:W2:Y:S02]  /*9ea0*/  @!P0 SYNCS.PHASECHK.TRANS64 P0, [R0+URZ], R3 ;  /* 0x00000003000085a7 */ /* 0x000ea400080010ff */
[----:B--2---:R-:W-:Y:S05]  /*9eb0*/  @!P0 BRA `(.L_x_147) ;  /* 0xfffffffc00f08947 */ /* 0x004fea000383ffff */
[----:B------:R-:W-:Y:S05]  /*9ec0*/  BRA `(.L_x_148) ;  /* 0xffffff8c00107947 */ /* 0x000fea000383ffff */
.L_x_47:
[----:B------:R-:W-:-:S07]  /*9ed0*/  MOV R0, UR5 ;  /* 0x0000000500007c02 */ /* 0x000fce0008000f00 */
.L_x_149:
[----:B-1----:R1:W2:Y:S02]  /*9ee0*/  SYNCS.PHASECHK.TRANS64.TRYWAIT P0, [R0+URZ], R3 ;  /* 0x00000003000075a7 */ /* 0x0022a400080011ff */
[----:B--2---:R-:W-:Y:S05]  /*9ef0*/  @!P0 NANOSLEEP.SYNCS 0x989680 ;  /* 0x009896800000895d */ /* 0x004fea0003900000 */
[----:B------:R-:W2:Y:S02]  /*9f00*/  @!P0 SYNCS.PHASECHK.TRANS64 P0, [R0+URZ], R3 ;  /* 0x00000003000085a7 */ /* 0x000ea400080010ff */
[----:B--2---:R-:W-:Y:S05]  /*9f10*/  @!P0 BRA `(.L_x_149) ;  /* 0xfffffffc00f08947 */ /* 0x004fea000383ffff */
[----:B------:R-:W-:Y:S05]  /*9f20*/  BRA `(.L_x_150) ;  /* 0xffffff8c001c7947 */ /* 0x000fea000383ffff */
.L_x_48:
[----:B------:R-:W-:-:S07]  /*9f30*/  MOV R0, UR5 ;  /* 0x0000000500007c02 */ /* 0x000fce0008000f00 */
.L_x_151:
[----:B-1----:R1:W2:Y:S02]  /*9f40*/  SYNCS.PHASECHK.TRANS64.TRYWAIT P0, [R0+URZ], R3 ;  /* 0x00000003000075a7 */ /* 0x0022a400080011ff */
[----:B--2---:R-:W-:Y:S05]  /*9f50*/  @!P0 NANOSLEEP.SYNCS 0x989680 ;  /* 0x009896800000895d */ /* 0x004fea0003900000 */
[----:B------:R-:W2:Y:S02]  /*9f60*/  @!P0 SYNCS.PHASECHK.TRANS64 P0, [R0+URZ], R3 ;  /* 0x00000003000085a7 */ /* 0x000ea400080010ff */
[----:B--2---:R-:W-:Y:S05]  /*9f70*/  @!P0 BRA `(.L_x_151) ;  /* 0xfffffffc00f08947 */ /* 0x004fea000383ffff */
[----:B------:R-:W-:Y:S05]  /*9f80*/  BRA `(.L_x_152) ;  /* 0xffffff8c00287947 */ /* 0x000fea000383ffff */
.L_x_49:
[----:B------:R-:W-:-:S07]  /*9f90*/  MOV R0, UR5 ;  /* 0x0000000500007c02 */ /* 0x000fce0008000f00 */
.L_x_153:
[----:B-1----:R1:W2:Y:S02]  /*9fa0*/  SYNCS.PHASECHK.TRANS64.TRYWAIT P0, [R0+URZ], R3 ;  /* 0x00000003000075a7 */ /* 0x0022a400080011ff */
[----:B--2---:R-:W-:Y:S05]  /*9fb0*/  @!P0 NANOSLEEP.SYNCS 0x989680 ;  /* 0x009896800000895d */ /* 0x004fea0003900000 */
[----:B------:R-:W2:Y:S02]  /*9fc0*/  @!P0 SYNCS.PHASECHK.TRANS64 P0, [R0+URZ], R3 ;  /* 0x00000003000085a7 */ /* 0x000ea400080010ff */
[----:B--2---:R-:W-:Y:S05]  /*9fd0*/  @!P0 BRA `(.L_x_153) ;  /* 0xfffffffc00f08947 */ /* 0x004fea000383ffff */
[----:B------:R-:W-:Y:S05]  /*9fe0*/  BRA `(.L_x_154) ;  /* 0xffffff8c00347947 */ /* 0x000fea000383ffff */
.L_x_50:
[----:B------:R-:W-:-:S07]  /*9ff0*/  MOV R0, UR5 ;  /* 0x0000000500007c02 */ /* 0x000fce0008000f00 */
.L_x_155:
[----:B-1----:R1:W2:Y:S02]  /*a000*/  SYNCS.PHASECHK.TRANS64.TRYWAIT P0, [R0+URZ], R3 ;  /* 0x00000003000075a7 */ /* 0x0022a400080011ff */
[----:B--2---:R-:W-:Y:S05]  /*a010*/  @!P0 NANOSLEEP.SYNCS 0x989680 ;  /* 0x009896800000895d */ /* 0x004fea0003900000 */
[----:B------:R-:W2:Y:S02]  /*a020*/  @!P0 SYNCS.PHASECHK.TRANS64 P0, [R0+URZ], R3 ;  /* 0x00000003000085a7 */ /* 0x000ea400080010ff */
[----:B--2---:R-:W-:Y:S05]  /*a030*/  @!P0 BRA `(.L_x_155) ;  /* 0xfffffffc00f08947 */ /* 0x004fea000383ffff */
[----:B------:R-:W-:Y:S05]  /*a040*/  BRA `(.L_x_156) ;  /* 0xffffff8c00407947 */ /* 0x000fea000383ffff */
.L_x_51:
[----:B------:R-:W-:-:S07]  /*a050*/  MOV R0, UR5 ;  /* 0x0000000500007c02 */ /* 0x000fce0008000f00 */
.L_x_157:
[----:B-1----:R1:W2:Y:S02]  /*a060*/  SYNCS.PHASECHK.TRANS64.TRYWAIT P0, [R0+URZ], R3 ;  /* 0x00000003000075a7 */ /* 0x0022a400080011ff */
[----:B--2---:R-:W-:Y:S05]  /*a070*/  @!P0 NANOSLEEP.SYNCS 0x989680 ;  /* 0x009896800000895d */ /* 0x004fea0003900000 */
[----:B------:R-:W2:Y:S02]  /*a080*/  @!P0 SYNCS.PHASECHK.TRANS64 P0, [R0+URZ], R3 ;  /* 0x00000003000085a7 */ /* 0x000ea400080010ff */
[----:B--2---:R-:W-:Y:S05]  /*a090*/  @!P0 BRA `(.L_x_157) ;  /* 0xfffffffc00f08947 */ /* 0x004fea000383ffff */
[----:B------:R-:W-:Y:S05]  /*a0a0*/  BRA `(.L_x_158) ;  /* 0xffffff8c004c7947 */ /* 0x000fea000383ffff */
.L_x_52:
[----:B------:R-:W-:-:S07]  /*a0b0*/  MOV R0, UR5 ;  /* 0x0000000500007c02 */ /* 0x000fce0008000f00 */
.L_x_159:
[----:B-1----:R1:W2:Y:S02]  /*a0c0*/  SYNCS.PHASECHK.TRANS64.TRYWAIT P0, [R0+URZ], R3 ;  /* 0x00000003000075a7 */ /* 0x0022a400080011ff */
[----:B--2---:R-:W-:Y:S05]  /*a0d0*/  @!P0 NANOSLEEP.SYNCS 0x989680 ;  /* 0x009896800000895d */ /* 0x004fea0003900000 */
[----:B------:R-:W2:Y:S02]  /*a0e0*/  @!P0 SYNCS.PHASECHK.TRANS64 P0, [R0+URZ], R3 ;  /* 0x00000003000085a7 */ /* 0x000ea400080010ff */
[----:B--2---:R-:W-:Y:S05]  /*a0f0*/  @!P0 BRA `(.L_x_159) ;  /* 0xfffffffc00f08947 */ /* 0x004fea000383ffff */
[----:B------:R-:W-:Y:S05]  /*a100*/  BRA `(.L_x_160) ;  /* 0xffffff8c00587947 */ /* 0x000fea000383ffff */
.L_x_55:
[----:B--2---:R2:W3:Y:S02]  /*a110*/  SYNCS.PHASECHK.TRANS64.TRYWAIT P0, [R2+URZ+0x150], R4 ;  /* 0x00015004020075a7 */ /* 0x0044e400080011ff */
[----:B---3--:R-:W-:Y:S05]  /*a120*/  @!P0 NANOSLEEP.SYNCS 0x989680 ;  /* 0x009896800000895d */ /* 0x008fea0003900000 */
[----:B------:R-:W3:Y:S02]  /*a130*/  @!P0 SYNCS.PHASECHK.TRANS64 P0, [R2+URZ+0x150], R4 ;  /* 0x00015004020085a7 */ /* 0x000ee400080010ff */
[----:B---3--:R-:W-:Y:S05]  /*a140*/  @!P0 BRA `(.L_x_55) ;  /* 0xfffffffc00f08947 */ /* 0x008fea000383ffff */
[----:B------:R-:W-:Y:S05]  /*a150*/  BRA `(.L_x_161) ;  /* 0xffffff8c00b47947 */ /* 0x000fea000383ffff */
.L_x_56:
[----:B------:R-:W-:-:S07]  /*a160*/  MOV R2, UR4 ;  /* 0x0000000400027c02 */ /* 0x000fce0008000f00 */
.L_x_162:
[----:B--2---:R2:W3:Y:S02]  /*a170*/  SYNCS.PHASECHK.TRANS64.TRYWAIT P0, [R2+URZ+0x100], R5 ;  /* 0x00010005020075a7 */ /* 0x0044e400080011ff */
[----:B---3--:R-:W-:Y:S05]  /*a180*/  @!P0 NANOSLEEP.SYNCS 0x989680 ;  /* 0x009896800000895d */ /* 0x008fea0003900000 */
[----:B------:R-:W3:Y:S02]  /*a190*/  @!P0 SYNCS.PHASECHK.TRANS64 P0, [R2+URZ+0x100], R5 ;  /* 0x00010005020085a7 */ /* 0x000ee400080010ff */
[----:B---3--:R-:W-:Y:S05]  /*a1a0*/  @!P0 BRA `(.L_x_162) ;  /* 0xfffffffc00f08947 */ /* 0x008fea000383ffff */
[----:B------:R-:W-:Y:S05]  /*a1b0*/  BRA `(.L_x_163) ;  /* 0xffffff8c00c47947 */ /* 0x000fea000383ffff */
.L_x_57:
[----:B--2---:R2:W3:Y:S02]  /*a1c0*/  SYNCS.PHASECHK.TRANS64.TRYWAIT P1, [R2+URZ+0xf0], R4 ;  /* 0x0000f004020075a7 */ /* 0x0044e400080211ff */
[----:B---3--:R-:W-:Y:S05]  /*a1d0*/  @!P1 NANOSLEEP.SYNCS 0x989680 ;  /* 0x009896800000995d */ /* 0x008fea0003900000 */
[----:B------:R-:W3:Y:S02]  /*a1e0*/  @!P1 SYNCS.PHASECHK.TRANS64 P1, [R2+URZ+0xf0], R4 ;  /* 0x0000f004020095a7 */ /* 0x000ee400080210ff */
[----:B---3--:R-:W-:Y:S05]  /*a1f0*/  @!P1 BRA `(.L_x_57) ;  /* 0xfffffffc00f09947 */ /* 0x008fea000383ffff */
[----:B------:R-:W-:Y:S05]  /*a200*/  BRA `(.L_x_164) ;  /* 0xffffff8c00f47947 */ /* 0x000fea000383ffff */
.L_x_60:
[----:B------:R-:W-:-:S07]  /*a210*/  MOV R0, UR4 ;  /* 0x0000000400007c02 */ /* 0x000fce0008000f00 */
.L_x_165:
[----:B--2---:R2:W3:Y:S02]  /*a220*/  SYNCS.PHASECHK.TRANS64.TRYWAIT P0, [R0+URZ+0x100], R2 ;  /* 0x00010002000075a7 */ /* 0x0044e400080011ff */
[----:B---3--:R-:W-:Y:S05]  /*a230*/  @!P0 NANOSLEEP.SYNCS 0x989680 ;  /* 0x009896800000895d */ /* 0x008fea0003900000 */
[----:B------:R-:W3:Y:S02]  /*a240*/  @!P0 SYNCS.PHASECHK.TRANS64 P0, [R0+URZ+0x100], R2 ;  /* 0x00010002000085a7 */ /* 0x000ee400080010ff */
[----:B---3--:R-:W-:Y:S05]  /*a250*/  @!P0 BRA `(.L_x_165) ;  /* 0xfffffffc00f08947 */ /* 0x008fea000383ffff */
[----:B------:R-:W-:Y:S05]  /*a260*/  BRA `(.L_x_59) ;  /* 0xffffff9000487947 */ /* 0x000fea000383ffff */
.L_x_67:
[----:B-1----:R1:W2:Y:S02]  /*a270*/  SYNCS.PHASECHK.TRANS64.TRYWAIT P1, [R0+URZ+0xf0], R2 ;  /* 0x0000f002000075a7 */ /* 0x0022a400080211ff */
[----:B--2---:R-:W-:Y:S05]  /*a280*/  @!P1 NANOSLEEP.SYNCS 0x989680 ;  /* 0x009896800000995d */ /* 0x004fea0003900000 */
[----:B------:R-:W2:Y:S02]  /*a290*/  @!P1 SYNCS.PHASECHK.TRANS64 P1, [R0+URZ+0xf0], R2 ;  /* 0x0000f002000095a7 */ /* 0x000ea400080210ff */
[----:B--2---:R-:W-:Y:S05]  /*a2a0*/  @!P1 BRA `(.L_x_67) ;  /* 0xfffffffc00f09947 */ /* 0x004fea000383ffff */
[----:B------:R-:W-:Y:S05]  /*a2b0*/  BRA `(.L_x_166) ;  /* 0xffffff9400ac7947 */ /* 0x000fea000383ffff */
.L_x_68:
[----:B------:R-:W-:-:S07]  /*a2c0*/  MOV R2, UR23 ;  /* 0x0000001700027c02 */ /* 0x000fce0008000f00 */
.L_x_167:
[----:B-1----:R1:W2:Y:S02]  /*a2d0*/  SYNCS.PHASECHK.TRANS64.TRYWAIT P0, [R2+URZ+0x130], R0 ;  /* 0x00013000020075a7 */ /* 0x0022a400080011ff */
[----:B--2---:R-:W-:Y:S05]  /*a2e0*/  @!P0 NANOSLEEP.SYNCS 0x989680 ;  /* 0x009896800000895d */ /* 0x004fea0003900000 */
[----:B------:R-:W2:Y:S02]  /*a2f0*/  @!P0 SYNCS.PHASECHK.TRANS64 P0, [R2+URZ+0x130], R0 ;  /* 0x00013000020085a7 */ /* 0x000ea400080010ff */
[----:B--2---:R-:W-:Y:S05]  /*a300*/  @!P0 BRA `(.L_x_167) ;  /* 0xfffffffc00f08947 */ /* 0x004fea000383ffff */
[----:B------:R-:W-:Y:S05]  /*a310*/  BRA `(.L_x_168) ;  /* 0xffffff9400fc7947 */ /* 0x000fea000383ffff */
.L_x_71:
[----:B------:R-:W-:Y:S07]  /*a320*/  MOV R0, UR5 ;  /* 0x0000000500007c02 */ /* 0x000fee0008000f00 */
.L_x_169:
[----:B-1----:R1:W2:Y:S02]  /*a330*/  SYNCS.PHASECHK.TRANS64.TRYWAIT P0, [R0+URZ], R2 ;  /* 0x00000002000075a7 */ /* 0x0022a400080011ff */
[----:B--2---:R-:W-:Y:S05]  /*a340*/  @!P0 NANOSLEEP.SYNCS 0x989680 ;  /* 0x009896800000895d */ /* 0x004fea0003900000 */
[----:B------:R-:W2:Y:S02]  /*a350*/  @!P0 SYNCS.PHASECHK.TRANS64 P0, [R0+URZ], R2 ;  /* 0x00000002000085a7 */ /* 0x000ea400080010ff */
[----:B--2---:R-:W-:Y:S05]  /*a360*/  @!P0 BRA `(.L_x_169) ;  /* 0xfffffffc00f08947 */ /* 0x004fea000383ffff */
[----:B------:R-:W-:Y:S05]  /*a370*/  BRA `(.L_x_70) ;  /* 0xffffff9800187947 */ /* 0x000fea000383ffff */
.L_x_74:
[----:B------:R-:W-:-:S07]  /*a380*/  MOV R0, UR4 ;  /* 0x0000000400007c02 */ /* 0x000fce0008000f00 */
.L_x_170:
[----:B--2---:R2:W4:Y:S02]  /*a390*/  SYNCS.PHASECHK.TRANS64.TRYWAIT P0, [R0+URZ], R2 ;  /* 0x00000002000075a7 */ /* 0x00452400080011ff */
[----:B----4-:R-:W-:Y:S05]  /*a3a0*/  @!P0 NANOSLEEP.SYNCS 0x989680 ;  /* 0x009896800000895d */ /* 0x010fea0003900000 */
[----:B------:R-:W4:Y:S02]  /*a3b0*/  @!P0 SYNCS.PHASECHK.TRANS64 P0, [R0+URZ], R2 ;  /* 0x00000002000085a7 */ /* 0x000f2400080010ff */
[----:B----4-:R-:W-:Y:S05]  /*a3c0*/  @!P0 BRA `(.L_x_170) ;  /* 0xfffffffc00f08947 */ /* 0x010fea000383ffff */
[----:B------:R-:W-:Y:S05]  /*a3d0*/  BRA `(.L_x_171) ;  /* 0xffffff9800cc7947 */ /* 0x000fea000383ffff */
.L_x_75:
[----:B------:R-:W-:-:S07]  /*a3e0*/  MOV R0, UR5 ;  /* 0x0000000500007c02 */ /* 0x000fce0008000f00 */
.L_x_172:
[----:B-1----:R1:W2:Y:S02]  /*a3f0*/  SYNCS.PHASECHK.TRANS64.TRYWAIT P0, [R0+URZ], R3 ;  /* 0x00000003000075a7 */ /* 0x0022a400080011ff */
[----:B--2---:R-:W-:Y:S05]  /*a400*/  @!P0 NANOSLEEP.SYNCS 0x989680 ;  /* 0x009896800000895d */ /* 0x004fea0003900000 */
[----:B------:R-:W2:Y:S02]  /*a410*/  @!P0 SYNCS.PHASECHK.TRANS64 P0, [R0+URZ], R3 ;  /* 0x00000003000085a7 */ /* 0x000ea400080010ff */
[----:B--2---:R-:W-:Y:S05]  /*a420*/  @!P0 BRA `(.L_x_172) ;  /* 0xfffffffc00f08947 */ /* 0x004fea000383ffff */
[----:B------:R-:W-:Y:S05]  /*a430*/  BRA `(.L_x_173) ;  /* 0xffffff9800d87947 */ /* 0x000fea000383ffff */
.L_x_76:
[----:B------:R-:W-:-:S07]  /*a440*/  MOV R0, UR5 ;  /* 0x0000000500007c02 */ /* 0x000fce0008000f00 */
.L_x_174:
[----:B-1----:R1:W2:Y:S02]  /*a450*/  SYNCS.PHASECHK.TRANS64.TRYWAIT P0, [R0+URZ], R3 ;  /* 0x00000003000075a7 */ /* 0x0022a400080011ff */
[----:B--2---:R-:W-:Y:S05]  /*a460*/  @!P0 NANOSLEEP.SYNCS 0x989680 ;  /* 0x009896800000895d */ /* 0x004fea0003900000 */
[----:B------:R-:W2:Y:S02]  /*a470*/  @!P0 SYNCS.PHASECHK.TRANS64 P0, [R0+URZ], R3 ;  /* 0x00000003000085a7 */ /* 0x000ea400080010ff */
[----:B--2---:R-:W-:Y:S05]  /*a480*/  @!P0 BRA `(.L_x_174) ;  /* 0xfffffffc00f08947 */ /* 0x004fea000383ffff */
[----:B------:R-:W-:Y:S05]  /*a490*/  BRA `(.L_x_175) ;  /* 0xffffff9800e47947 */ /* 0x000fea000383ffff */
.L_x_77:
[----:B-1----:R-:W-:-:S07]  /*a4a0*/  MOV R0, UR4 ;  /* 0x0000000400007c02 */ /* 0x002fce0008000f00 */
.L_x_176:
[----:B-1----:R1:W2:Y:S02]  /*a4b0*/  SYNCS.PHASECHK.TRANS64.TRYWAIT P0, [R0+URZ], R2 ;  /* 0x00000002000075a7 */ /* 0x0022a400080011ff */
[----:B--2---:R-:W-:Y:S05]  /*a4c0*/  @!P0 NANOSLEEP.SYNCS 0x989680 ;  /* 0x009896800000895d */ /* 0x004fea0003900000 */
[----:B------:R-:W2:Y:S02]  /*a4d0*/  @!P0 SYNCS.PHASECHK.TRANS64 P0, [R0+URZ], R2 ;  /* 0x00000002000085a7 */ /* 0x000ea400080010ff */
[----:B--2---:R-:W-:Y:S05]  /*a4e0*/  @!P0 BRA `(.L_x_176) ;  /* 0xfffffffc00f08947 */ /* 0x004fea000383ffff */
[----:B------:R-:W-:Y:S05]  /*a4f0*/  BRA `(.L_x_177) ;  /* 0xffffff9800f07947 */ /* 0x000fea000383ffff */
.L_x_82:
[----:B---3--:R3:W4:Y:S02]  /*a500*/  SYNCS.PHASECHK.TRANS64.TRYWAIT P0, [R12+URZ+0xf0], R0 ;  /* 0x0000f0000c0075a7 */ /* 0x00872400080011ff */
[----:B----4-:R-:W-:Y:S05]  /*a510*/  @!P0 NANOSLEEP.SYNCS 0x989680 ;  /* 0x009896800000895d */ /* 0x010fea0003900000 */
[----:B------:R-:W4:Y:S02]  /*a520*/  @!P0 SYNCS.PHASECHK.TRANS64 P0, [R12+URZ+0xf0], R0 ;  /* 0x0000f0000c0085a7 */ /* 0x000f2400080010ff */
[----:B----4-:R-:W-:Y:S05]  /*a530*/  @!P0 BRA `(.L_x_82) ;  /* 0xfffffffc00f08947 */ /* 0x010fea000383ffff */
[----:B------:R-:W-:Y:S05]  /*a540*/  BRA `(.L_x_178) ;  /* 0xffffffa000107947 */ /* 0x000fea000383ffff */
.L_x_85:
[----:B-1----:R-:W-:Y:S07]  /*a550*/  MOV R0, UR21 ;  /* 0x0000001500007c02 */ /* 0x002fee0008000f00 */
.L_x_179:
[----:B-1----:R1:W3:Y:S02]  /*a560*/  SYNCS.PHASECHK.TRANS64.TRYWAIT P2, [R0+URZ+0xe8], R6 ;  /* 0x0000e806000075a7 */ /* 0x0022e400080411ff */
[----:B---3--:R-:W-:Y:S05]  /*a570*/  @!P2 NANOSLEEP.SYNCS 0x989680 ;  /* 0x009896800000a95d */ /* 0x008fea0003900000 */
[----:B------:R-:W3:Y:S02]  /*a580*/  @!P2 SYNCS.PHASECHK.TRANS64 P2, [R0+URZ+0xe8], R6 ;  /* 0x0000e8060000a5a7 */ /* 0x000ee400080410ff */
[----:B---3--:R-:W-:Y:S05]  /*a590*/  @!P2 BRA `(.L_x_179) ;  /* 0xfffffffc00f0a947 */ /* 0x008fea000383ffff */
[----:B------:R-:W-:Y:S05]  /*a5a0*/  BRA `(.L_x_84) ;  /* 0xffffffa400787947 */ /* 0x000fea000383ffff */
.L_x_88:
[----:B------:R-:W-:Y:S07]  /*a5b0*/  MOV R0, UR21 ;  /* 0x0000001500007c02 */ /* 0x000fee0008000f00 */
.L_x_180:
[----:B-1----:R1:W3:Y:S02]  /*a5c0*/  SYNCS.PHASECHK.TRANS64.TRYWAIT P0, [R0+URZ+0xc0], R9 ;  /* 0x0000c009000075a7 */ /* 0x0022e400080011ff */
[----:B---3--:R-:W-:Y:S05]  /*a5d0*/  @!P0 NANOSLEEP.SYNCS 0x989680 ;  /* 0x009896800000895d */ /* 0x008fea0003900000 */
[----:B------:R-:W3:Y:S02]  /*a5e0*/  @!P0 SYNCS.PHASECHK.TRANS64 P0, [R0+URZ+0xc0], R9 ;  /* 0x0000c009000085a7 */ /* 0x000ee400080010ff */
[----:B---3--:R-:W-:Y:S05]  /*a5f0*/  @!P0 BRA `(.L_x_180) ;  /* 0xfffffffc00f08947 */ /* 0x008fea000383ffff */
[----:B------:R-:W-:Y:S05]  /*a600*/  BRA `(.L_x_181) ;  /* 0xffffffa400d47947 */ /* 0x000fea000383ffff */
.L_x_89:
[----:B------:R-:W-:Y:S07]  /*a610*/  MOV R0, UR21 ;  /* 0x0000001500007c02 */ /* 0x000fee0008000f00 */
.L_x_182:
[----:B-1----:R1:W3:Y:S02]  /*a620*/  SYNCS.PHASECHK.TRANS64.TRYWAIT P0, [R0+URZ+0xc8], R9 ;  /* 0x0000c809000075a7 */ /* 0x0022e400080011ff */
[----:B---3--:R-:W-:Y:S05]  /*a630*/  @!P0 NANOSLEEP.SYNCS 0x989680 ;  /* 0x009896800000895d */ /* 0x008fea0003900000 */
[----:B------:R-:W3:Y:S02]  /*a640*/  @!P0 SYNCS.PHASECHK.TRANS64 P0, [R0+URZ+0xc8], R9 ;  /* 0x0000c809000085a7 */ /* 0x000ee400080010ff */
[----:B---3--:R-:W-:Y:S05]  /*a650*/  @!P0 BRA `(.L_x_182) ;  /* 0xfffffffc00f08947 */ /* 0x008fea000383ffff */
[----:B------:R-:W-:Y:S05]  /*a660*/  BRA `(.L_x_183) ;  /* 0xffffffa800107947 */ /* 0x000fea000383ffff */
.L_x_90:
[----:B------:R-:W-:Y:S07]  /*a670*/  MOV R0, UR21 ;  /* 0x0000001500007c02 */ /* 0x000fee0008000f00 */
.L_x_184:
[----:B-1----:R1:W3:Y:S02]  /*a680*/  SYNCS.PHASECHK.TRANS64.TRYWAIT P0, [R0+URZ+0xd0], R9 ;  /* 0x0000d009000075a7 */ /* 0x0022e400080011ff */
[----:B---3--:R-:W-:Y:S05]  /*a690*/  @!P0 NANOSLEEP.SYNCS 0x989680 ;  /* 0x009896800000895d */ /* 0x008fea0003900000 */
[----:B------:R-:W3:Y:S02]  /*a6a0*/  @!P0 SYNCS.PHASECHK.TRANS64 P0, [R0+URZ+0xd0], R9 ;  /* 0x0000d009000085a7 */ /* 0x000ee400080010ff */
[----:B---3--:R-:W-:Y:S05]  /*a6b0*/  @!P0 BRA `(.L_x_184) ;  /* 0xfffffffc00f08947 */ /* 0x008fea000383ffff */
[----:B------:R-:W-:Y:S05]  /*a6c0*/  BRA `(.L_x_185) ;  /* 0xffffffa800587947 */ /* 0x000fea000383ffff */
.L_x_91:
[----:B------:R-:W-:Y:S07]  /*a6d0*/  MOV R0, UR21 ;  /* 0x0000001500007c02 */ /* 0x000fee0008000f00 */
.L_x_186:
[----:B-1----:R1:W3:Y:S02]  /*a6e0*/  SYNCS.PHASECHK.TRANS64.TRYWAIT P0, [R0+URZ+0xd8], R9 ;  /* 0x0000d809000075a7 */ /* 0x0022e400080011ff */
[----:B---3--:R-:W-:Y:S05]  /*a6f0*/  @!P0 NANOSLEEP.SYNCS 0x989680 ;  /* 0x009896800000895d */ /* 0x008fea0003900000 */
[----:B------:R-:W3:Y:S02]  /*a700*/  @!P0 SYNCS.PHASECHK.TRANS64 P0, [R0+URZ+0xd8], R9 ;  /* 0x0000d809000085a7 */ /* 0x000ee400080010ff */
[----:B---3--:R-:W-:Y:S05]  /*a710*/  @!P0 BRA `(.L_x_186) ;  /* 0xfffffffc00f08947 */ /* 0x008fea000383ffff */
[----:B------:R-:W-:Y:S05]  /*a720*/  BRA `(.L_x_187) ;  /* 0xffffffa8009c7947 */ /* 0x000fea000383ffff */
.L_x_93:
[----:B------:R-:W-:-:S07]  /*a730*/  MOV R0, UR21 ;  /* 0x0000001500007c02 */ /* 0x000fce0008000f00 */
.L_x_188:
[----:B-1----:R1:W4:Y:S02]  /*a740*/  SYNCS.PHASECHK.TRANS64.TRYWAIT P0, [R0+URZ+0xc0], R2 ;  /* 0x0000c002000075a7 */ /* 0x00232400080011ff */
[----:B----4-:R-:W-:Y:S05]  /*a750*/  @!P0 NANOSLEEP.SYNCS 0x989680 ;  /* 0x009896800000895d */ /* 0x010fea0003900000 */
[----:B------:R-:W4:Y:S02]  /*a760*/  @!P0 SYNCS.PHASECHK.TRANS64 P0, [R0+URZ+0xc0], R2 ;  /* 0x0000c002000085a7 */ /* 0x000f2400080010ff */
[----:B----4-:R-:W-:Y:S05]  /*a770*/  @!P0 BRA `(.L_x_188) ;  /* 0xfffffffc00f08947 */ /* 0x010fea000383ffff */
[----:B------:R-:W-:Y:S05]  /*a780*/  BRA `(.L_x_189) ;  /* 0xffffffac00147947 */ /* 0x000fea000383ffff */
.L_x_94:
[----:B-1----:R-:W-:-:S07]  /*a790*/  MOV R0, UR21 ;  /* 0x0000001500007c02 */ /* 0x002fce0008000f00 */
.L_x_190:
[----:B-1----:R1:W4:Y:S02]  /*a7a0*/  SYNCS.PHASECHK.TRANS64.TRYWAIT P0, [R0+URZ+0xc8], R2 ;  /* 0x0000c802000075a7 */ /* 0x00232400080011ff */
[----:B----4-:R-:W-:Y:S05]  /*a7b0*/  @!P0 NANOSLEEP.SYNCS 0x989680 ;  /* 0x009896800000895d */ /* 0x010fea0003900000 */
[----:B------:R-:W4:Y:S02]  /*a7c0*/  @!P0 SYNCS.PHASECHK.TRANS64 P0, [R0+URZ+0xc8], R2 ;  /* 0x0000c802000085a7 */ /* 0x000f2400080010ff */
[----:B----4-:R-:W-:Y:S05]  /*a7d0*/  @!P0 BRA `(.L_x_190) ;  /* 0xfffffffc00f08947 */ /* 0x010fea000383ffff */
[----:B------:R-:W-:Y:S05]  /*a7e0*/  BRA `(.L_x_191) ;  /* 0xffffffac00047947 */ /* 0x000fea000383ffff */
.L_x_95:
[----:B-1----:R-:W-:-:S07]  /*a7f0*/  MOV R0, UR21 ;  /* 0x0000001500007c02 */ /* 0x002fce0008000f00 */
.L_x_192:
[----:B-1----:R1:W4:Y:S02]  /*a800*/  SYNCS.PHASECHK.TRANS64.TRYWAIT P0, [R0+URZ+0xd0], R2 ;  /* 0x0000d002000075a7 */ /* 0x00232400080011ff */
[----:B----4-:R-:W-:Y:S05]  /*a810*/  @!P0 NANOSLEEP.SYNCS 0x989680 ;  /* 0x009896800000895d */ /* 0x010fea0003900000 */
[----:B------:R-:W4:Y:S02]  /*a820*/  @!P0 SYNCS.PHASECHK.TRANS64 P0, [R0+URZ+0xd0], R2 ;  /* 0x0000d002000085a7 */ /* 0x000f2400080010ff */
[----:B----4-:R-:W-:Y:S05]  /*a830*/  @!P0 BRA `(.L_x_192) ;  /* 0xfffffffc00f08947 */ /* 0x010fea000383ffff */
[----:B------:R-:W-:Y:S05]  /*a840*/  BRA `(.L_x_193) ;  /* 0xffffffa800f47947 */ /* 0x000fea000383ffff */
.L_x_97:
[----:B-1----:R1:W2:Y:S02]  /*a850*/  SYNCS.PHASECHK.TRANS64.TRYWAIT P0, [R3+URZ+0xf0], R0 ;  /* 0x0000f000030075a7 */ /* 0x0022a400080011ff */
[----:B--2---:R-:W-:Y:S05]  /*a860*/  @!P0 NANOSLEEP.SYNCS 0x989680 ;  /* 0x009896800000895d */ /* 0x004fea0003900000 */
[----:B------:R-:W2:Y:S02]  /*a870*/  @!P0 SYNCS.PHASECHK.TRANS64 P0, [R3+URZ+0xf0], R0 ;  /* 0x0000f000030085a7 */ /* 0x000ea400080010ff */
[----:B--2---:R-:W-:Y:S05]  /*a880*/  @!P0 BRA `(.L_x_97) ;  /* 0xfffffffc00f08947 */ /* 0x004fea000383ffff */
[----:B------:R-:W-:Y:S05]  /*a890*/  BRA `(.L_x_194) ;  /* 0xffffffac00c07947 */ /* 0x000fea000383ffff */
.L_x_108:
[----:B-1----:R1:W2:Y:S02]  /*a8a0*/  SYNCS.PHASECHK.TRANS64.TRYWAIT P1, [R2+URZ+0xa0], R0 ;  /* 0x0000a000020075a7 */ /* 0x0022a400080211ff */
[----:B--2---:R-:W-:Y:S05]  /*a8b0*/  @!P1 NANOSLEEP.SYNCS 0x989680 ;  /* 0x009896800000995d */ /* 0x004fea0003900000 */
[----:B------:R-:W2:Y:S02]  /*a8c0*/  @!P1 SYNCS.PHASECHK.TRANS64 P1, [R2+URZ+0xa0], R0 ;  /* 0x0000a000020095a7 */ /* 0x000ea400080210ff */
[----:B--2---:R-:W-:Y:S05]  /*a8d0*/  @!P1 BRA `(.L_x_108) ;  /* 0xfffffffc00f09947 */ /* 0x004fea000383ffff */
[----:B------:R-:W-:Y:S05]  /*a8e0*/  BRA `(.L_x_107) ;  /* 0xffffffbc00347947 */ /* 0x000fea000383ffff */
.L_x_110:
[----:B-1----:R1:W2:Y:S02]  /*a8f0*/  SYNCS.PHASECHK.TRANS64.TRYWAIT P0, [R52+URZ+0x110], R3 ;  /* 0x00011003340075a7 */ /* 0x0022a400080011ff */
[----:B--2---:R-:W-:Y:S05]  /*a900*/  @!P0 NANOSLEEP.SYNCS 0x989680 ;  /* 0x009896800000895d */ /* 0x004fea0003900000 */
[----:B------:R-:W2:Y:S02]  /*a910*/  @!P0 SYNCS.PHASECHK.TRANS64 P0, [R52+URZ+0x110], R3 ;  /* 0x00011003340085a7 */ /* 0x000ea400080010ff */
[----:B--2---:R-:W-:Y:S05]  /*a920*/  @!P0 BRA `(.L_x_110) ;  /* 0xfffffffc00f08947 */ /* 0x004fea000383ffff */
[----:B------:R-:W-:Y:S05]  /*a930*/  BRA `(.L_x_109) ;  /* 0xffffffbc00887947 */ /* 0x000fea000383ffff */
.L_x_118:
[----:B--2---:R2:W3:Y:S02]  /*a940*/  SYNCS.PHASECHK.TRANS64.TRYWAIT P0, [R0+URZ+0xa0], R2 ;  /* 0x0000a002000075a7 */ /* 0x0044e400080011ff */
[----:B---3--:R-:W-:Y:S05]  /*a950*/  @!P0 NANOSLEEP.SYNCS 0x989680 ;  /* 0x009896800000895d */ /* 0x008fea0003900000 */
[----:B------:R-:W3:Y:S02]  /*a960*/  @!P0 SYNCS.PHASECHK.TRANS64 P0, [R0+URZ+0xa0], R2 ;  /* 0x0000a002000085a7 */ /* 0x000ee400080010ff */
[----:B---3--:R-:W-:Y:S05]  /*a970*/  @!P0 BRA `(.L_x_118) ;  /* 0xfffffffc00f08947 */ /* 0x008fea000383ffff */
[----:B------:R-:W-:Y:S05]  /*a980*/  BRA `(.L_x_117) ;  /* 0xffffffc8007c7947 */ /* 0x000fea000383ffff */
.L_x_126:
[----:B--2---:R2:W3:Y:S02]  /*a990*/  SYNCS.PHASECHK.TRANS64.TRYWAIT P0, [R0+URZ+0xa0], R4 ;  /* 0x0000a004000075a7 */ /* 0x0044e400080011ff */
[----:B---3--:R-:W-:Y:S05]  /*a9a0*/  @!P0 NANOSLEEP.SYNCS 0x989680 ;  /* 0x009896800000895d */ /* 0x008fea0003900000 */
[----:B------:R-:W3:Y:S02]  /*a9b0*/  @!P0 SYNCS.PHASECHK.TRANS64 P0, [R0+URZ+0xa0], R4 ;  /* 0x0000a004000085a7 */ /* 0x000ee400080010ff */
[----:B---3--:R-:W-:Y:S05]  /*a9c0*/  @!P0 BRA `(.L_x_126) ;  /* 0xfffffffc00f08947 */ /* 0x008fea000383ffff */
[----:B------:R-:W-:Y:S05]  /*a9d0*/  BRA `(.L_x_125) ;  /* 0xffffffd400b87947 */ /* 0x000fea000383ffff */
.L_x_134:
[----:B--2---:R2:W3:Y:S02]  /*a9e0*/  SYNCS.PHASECHK.TRANS64.TRYWAIT P0, [R0+URZ+0xa0], R2 ;  /* 0x0000a002000075a7 */ /* 0x0044e400080011ff */
[----:B---3--:R-:W-:Y:S05]  /*a9f0*/  @!P0 NANOSLEEP.SYNCS 0x989680 ;  /* 0x009896800000895d */ /* 0x008fea0003900000 */
[----:B------:R-:W3:Y:S02]  /*aa00*/  @!P0 SYNCS.PHASECHK.TRANS64 P0, [R0+URZ+0xa0], R2 ;  /* 0x0000a002000085a7 */ /* 0x000ee400080010ff */
[----:B---3--:R-:W-:Y:S05]  /*aa10*/  @!P0 BRA `(.L_x_134) ;  /* 0xfffffffc00f08947 */ /* 0x008fea000383ffff */
[----:B------:R-:W-:Y:S05]  /*aa20*/  BRA `(.L_x_133) ;  /* 0xffffffe400047947 */ /* 0x000fea000383ffff */
        .weak           $__internal_0_$__cuda_sm10x_tcgen05_guardrail_trap_col_being_dealloced_not_returned_by_alloc
        .type           $__internal_0_$__cuda_sm10x_tcgen05_guardrail_trap_col_being_dealloced_not_returned_by_alloc,@function
        .size           $__internal_0_$__cuda_sm10x_tcgen05_guardrail_trap_col_being_dealloced_not_returned_by_alloc,($__internal_1_$__cuda_sm10x_tcgen05_guardrail_trap_phase_invalid_during_alloc - $__internal_0_$__cuda_sm10x_tcgen05_guardrail_trap_col_being_dealloced_not_returned_by_alloc)
$__internal_0_$__cuda_sm10x_tcgen05_guardrail_trap_col_being_dealloced_not_returned_by_alloc:
[----:B------:R-:W-:Y:S05]  /*aa30*/  BPT.TRAP 0x1 ;  /* 0x000000040000795c */ /* 0x000fea0000300000 */
[----:B------:R-:W-:-:S04]  /*aa40*/  HFMA2 R3, -RZ, RZ, 0, 0 ;  /* 0x00000000ff037431 */ /* 0x000fc800000001ff */
[----:B------:R-:W-:Y:S05]  /*aa50*/  RET.REL.NODEC R2 `(_ZN7cutlass13device_kernelINS_4gemm6kernel13GemmUniversalIN4cute5tupleIJiiiiEEENS1_10collective13CollectiveMmaINS1_35MainloopSm100TmaUmmaWarpSpecializedILi10ELi2ELi4ENS5_IJNS4_1CILi2EEESB_NSA_ILi1EEEEEEEENS5_IJNSA_ILi64EEENSA_ILi256EEESF_EEEaNS5_IJlSC_lEEEaSI_NS4_8TiledMMAINS4_8MMA_AtomIJNS4_15SM100_MMA_S8_SSIaaiLi64ELi256ELNS4_4UMMA5MajorE0ELSN_0ELNSM_8SaturateE0EEEEEENS4_6LayoutINS5_IJSC_SC_SC_EEENS5_IJNSA_ILi0EEEST_ST_EEEEENS5_IJNS4_10UnderscoreESW_SW_EEEEENS4_23SM90_TMA_LOAD_MULTICASTENS4_14ComposedLayoutINS4_7SwizzleILi2ELi4ELi3EEENS4_18smem_ptr_flag_bitsILi8EEENSR_INS5_IJNSA_ILi8EEESF_EEENS5_IJSF_SC_EEEEEEEvNS4_8identityESZ_S19_vS1A_EENS_8epilogue10collective18CollectiveEpilogueINS1C_23Sm100TmaWarpSpecializedILi4ELi2ELi32ELb0ELb0EEEJSH_NS5_IJNSR_ISF_SC_EES1H_EEEaSI_aSI_NS1C_6fusion15FusionCallbacksIS1G_NS1J_17LinearCombinationIaiaiLNS_15FloatRoundStyleE2EEESH_S1I_JEEENS4_5SM1004TMEM4LOAD26SM100_TMEM_LOAD_16dp32b32xENS4_13SM90_TMA_LOADES19_NS4_39AutoVectorizingCopyWithAssumedAlignmentILi128EEENS4_14SM90_TMA_STOREES19_S1V_S1V_EEEvvEEEEvNT_6ParamsE) ;  /* 0xffffff5402687950 */ /* 0x000fea0003c3ffff */
        .weak           $__internal_1_$__cuda_sm10x_tcgen05_guardrail_trap_phase_invalid_during_alloc
        .type           $__internal_1_$__cuda_sm10x_tcgen05_guardrail_trap_phase_invalid_during_alloc,@function
        .size           $__internal_1_$__cuda_sm10x_tcgen05_guardrail_trap_phase_invalid_during_alloc,($__internal_2_$__cuda_sm10x_tcgen05_guardrail_trap_unallocated_columns_being_dealloced - $__internal_1_$__cuda_sm10x_tcgen05_guardrail_trap_phase_invalid_during_alloc)
$__internal_1_$__cuda_sm10x_tcgen05_guardrail_trap_phase_invalid_during_alloc:
[----:B------:R-:W-:Y:S05]  /*aa60*/  BPT.TRAP 0x1 ;  /* 0x000000040000795c */ /* 0x000fea0000300000 */
[----:B------:R-:W-:-:S04]  /*aa70*/  MOV R5, 0x0 ;  /* 0x0000000000057802 */ /* 0x000fc80000000f00 */
[----:B------:R-:W-:Y:S05]  /*aa80*/  RET.REL.NODEC R4 `(_ZN7cutlass13device_kernelINS_4gemm6kernel13GemmUniversalIN4cute5tupleIJiiiiEEENS1_10collective13CollectiveMmaINS1_35MainloopSm100TmaUmmaWarpSpecializedILi10ELi2ELi4ENS5_IJNS4_1CILi2EEESB_NSA_ILi1EEEEEEEENS5_IJNSA_ILi64EEENSA_ILi256EEESF_EEEaNS5_IJlSC_lEEEaSI_NS4_8TiledMMAINS4_8MMA_AtomIJNS4_15SM100_MMA_S8_SSIaaiLi64ELi256ELNS4_4UMMA5MajorE0ELSN_0ELNSM_8SaturateE0EEEEEENS4_6LayoutINS5_IJSC_SC_SC_EEENS5_IJNSA_ILi0EEEST_ST_EEEEENS5_IJNS4_10UnderscoreESW_SW_EEEEENS4_23SM90_TMA_LOAD_MULTICASTENS4_14ComposedLayoutINS4_7SwizzleILi2ELi4ELi3EEENS4_18smem_ptr_flag_bitsILi8EEENSR_INS5_IJNSA_ILi8EEESF_EEENS5_IJSF_SC_EEEEEEEvNS4_8identityESZ_S19_vS1A_EENS_8epilogue10collective18CollectiveEpilogueINS1C_23Sm100TmaWarpSpecializedILi4ELi2ELi32ELb0ELb0EEEJSH_NS5_IJNSR_ISF_SC_EES1H_EEEaSI_aSI_NS1C_6fusion15FusionCallbacksIS1G_NS1J_17LinearCombinationIaiaiLNS_15FloatRoundStyleE2EEESH_S1I_JEEENS4_5SM1004TMEM4LOAD26SM100_TMEM_LOAD_16dp32b32xENS4_13SM90_TMA_LOADES19_NS4_39AutoVectorizingCopyWithAssumedAlignmentILi128EEENS4_14SM90_TMA_STOREES19_S1V_S1V_EEEvvEEEEvNT_6ParamsE) ;  /* 0xffffff54045c7950 */ /* 0x000fea0003c3ffff */
        .weak           $__internal_2_$__cuda_sm10x_tcgen05_guardrail_trap_unallocated_columns_being_dealloced
        .type           $__internal_2_$__cuda_sm10x_tcgen05_guardrail_trap_unallocated_columns_being_dealloced,@function
        .size           $__internal_2_$__cuda_sm10x_tcgen05_guardrail_trap_unallocated_columns_being_dealloced,(.L_x_196 - $__internal_2_$__cuda_sm10x_tcgen05_guardrail_trap_unallocated_columns_being_dealloced)
$__internal_2_$__cuda_sm10x_tcgen05_guardrail_trap_unallocated_columns_being_dealloced:
[----:B------:R-:W-:Y:S05]  /*aa90*/  BPT.TRAP 0x1 ;  /* 0x000000040000795c */ /* 0x000fea0000300000 */
[----:B------:R-:W-:-:S04]  /*aaa0*/  HFMA2 R3, -RZ, RZ, 0, 0 ;  /* 0x00000000ff037431 */ /* 0x000fc800000001ff */
[----:B------:R-:W-:Y:S05]  /*aab0*/  RET.REL.NODEC R2 `(_ZN7cutlass13device_kernelINS_4gemm6kernel13GemmUniversalIN4cute5tupleIJiiiiEEENS1_10collective13CollectiveMmaINS1_35MainloopSm100TmaUmmaWarpSpecializedILi10ELi2ELi4ENS5_IJNS4_1CILi2EEESB_NSA_ILi1EEEEEEEENS5_IJNSA_ILi64EEENSA_ILi256EEESF_EEEaNS5_IJlSC_lEEEaSI_NS4_8TiledMMAINS4_8MMA_AtomIJNS4_15SM100_MMA_S8_SSIaaiLi64ELi256ELNS4_4UMMA5MajorE0ELSN_0ELNSM_8SaturateE0EEEEEENS4_6LayoutINS5_IJSC_SC_SC_EEENS5_IJNSA_ILi0EEEST_ST_EEEEENS5_IJNS4_10UnderscoreESW_SW_EEEEENS4_23SM90_TMA_LOAD_MULTICASTENS4_14ComposedLayoutINS4_7SwizzleILi2ELi4ELi3EEENS4_18smem_ptr_flag_bitsILi8EEENSR_INS5_IJNSA_ILi8EEESF_EEENS5_IJSF_SC_EEEEEEEvNS4_8identityESZ_S19_vS1A_EENS_8epilogue10collective18CollectiveEpilogueINS1C_23Sm100TmaWarpSpecializedILi4ELi2ELi32ELb0ELb0EEEJSH_NS5_IJNSR_ISF_SC_EES1H_EEEaSI_aSI_NS1C_6fusion15FusionCallbacksIS1G_NS1J_17LinearCombinationIaiaiLNS_15FloatRoundStyleE2EEESH_S1I_JEEENS4_5SM1004TMEM4LOAD26SM100_TMEM_LOAD_16dp32b32xENS4_13SM90_TMA_LOADES19_NS4_39AutoVectorizingCopyWithAssumedAlignmentILi128EEENS4_14SM90_TMA_STOREES19_S1V_S1V_EEEvvEEEEvNT_6ParamsE) ;  /* 0xffffff5402507950 */ /* 0x000fea0003c3ffff */
.L_x_195:
[----:B------:R-:W-:-:S00]  /*aac0*/  BRA `(.L_x_195) ;  /* 0xfffffffc00fc7947 */ /* 0x000fc0000383ffff */
[----:B------:R-:W-:-:S00]  /*aad0*/  NOP ;  /* 0x0000000000007918 */ /* 0x000fc00000000000 */
        /* <DEDUP_REMOVED lines=10> */
.L_x_196:


//--------------------- .nv.global.init           --------------------------
	.section	.nv.global.init,"aw",@progbits
.nv.global.init:
	.type		$str$27,@object
	.size		$str$27,($str$28 - $str$27)
$str$27:
        /*0000*/ 	.byte	0x28, 0x61, 0x64, 0x64, 0x72, 0x65, 0x73, 0x73, 0x20, 0x26, 0x20, 0x6d, 0x61, 0x73, 0x6b, 0x29
        /*0010*/ 	.byte	0x20, 0x3d, 0x3d, 0x20, 0x30, 0x00
	.type		$str$28,@object
	.size		$str$28,($str$26 - $str$28)
$str$28:
        /*0016*/ 	.byte	0x2f, 0x74, 0x6d, 0x70, 0x2f, 0x63, 0x75, 0x74, 0x6c, 0x61, 0x73, 0x73, 0x5f, 0x73, 0x77, 0x65
        /*0026*/ 	.byte	0x65, 0x70, 0x5f, 0x73, 0x72, 0x63, 0x2f, 0x69, 0x6e, 0x63, 0x6c, 0x75, 0x64, 0x65, 0x2f, 0x63
        /*0036*/ 	.byte	0x75, 0x74, 0x65, 0x2f, 0x70, 0x6f, 0x69, 0x6e, 0x74, 0x65, 0x72, 0x5f, 0x66, 0x6c, 0x61, 0x67
        /*0046*/ 	.byte	0x67, 0x65, 0x64, 0x2e, 0x68, 0x70, 0x70, 0x00
	.type		$str$26,@object
	.size		$str$26,($str$25 - $str$26)
$str$26:
        /*004e*/ 	.byte	0x2f, 0x74, 0x6d, 0x70, 0x2f, 0x63, 0x75, 0x74, 0x6c, 0x61, 0x73, 0x73, 0x5f, 0x73, 0x77, 0x65
        /*005e*/ 	.byte	0x65, 0x70, 0x5f, 0x73, 0x72, 0x63, 0x2f, 0x69, 0x6e, 0x63, 0x6c, 0x75, 0x64, 0x65, 0x2f, 0x63
        /*006e*/ 	.byte	0x75, 0x74, 0x65, 0x2f, 0x61, 0x74, 0x6f, 0x6d, 0x2f, 0x63, 0x6f, 0x70, 0x79, 0x5f, 0x74, 0x72
        /*007e*/ 	.byte	0x61, 0x69, 0x74, 0x73, 0x5f, 0x73, 0x6d, 0x31, 0x30, 0x30, 0x2e, 0x68, 0x70, 0x70, 0x00
	.type		$str$25,@object
	.size		$str$25,(__unnamed_1 - $str$25)
$str$25:
        /*008d*/ 	.byte	0x28, 0x28, 0x75, 0x69, 0x6e, 0x74, 0x33, 0x32, 0x5f, 0x74, 0x28, 0x74, 0x68, 0x72, 0x65, 0x61
        /*009d*/ 	.byte	0x64, 0x49, 0x64, 0x78, 0x2e, 0x78, 0x29, 0x20, 0x2f, 0x20, 0x33, 0x32, 0x29, 0x20, 0x25, 0x20
        /*00ad*/ 	.byte	0x34, 0x29, 0x20, 0x3d, 0x3d, 0x20, 0x28, 0x28, 0x28, 0x74, 0x6d, 0x65, 0x6d, 0x5f, 0x61, 0x64
        /*00bd*/ 	.byte	0x64, 0x72, 0x20, 0x3e, 0x3e, 0x20, 0x31, 0x36, 0x29, 0x20, 0x2f, 0x20, 0x33, 0x32, 0x29, 0x20
        /*00cd*/ 	.byte	0x25, 0x20, 0x34, 0x29, 0x00
	.type		__unnamed_1,@object
	.size		__unnamed_1,(__unnamed_2 - __unnamed_1)
__unnamed_1:
        /*00d2*/ 	.byte	0x61, 0x75, 0x74, 0x6f, 0x20, 0x63, 0x75, 0x74, 0x65, 0x3a, 0x3a, 0x61, 0x73, 0x5f, 0x70, 0x6f
        /* <DEDUP_REMOVED lines=24> */
        /*0262*/ 	.byte	0x00
	.type		__unnamed_2,@object
	.size		__unnamed_2,(__unnamed_3 - __unnamed_2)
__unnamed_2:
        /* <DEDUP_REMOVED lines=26> */
	.type		__unnamed_3,@object
	.size		__unnamed_3,(.L_3 - __unnamed_3)
__unnamed_3:
        /* <DEDUP_REMOVED lines=41> */
.L_3:


//--------------------- .nv.shared._ZN7cutlass13device_kernelINS_4gemm6kernel13GemmUniversalIN4cute5tupleIJiiiiEEENS1_10collective13CollectiveMmaINS1_35MainloopSm100TmaUmmaWarpSpecializedILi10ELi2ELi4ENS5_IJNS4_1CILi2EEESB_NSA_ILi1EEEEEEEENS5_IJNSA_ILi64EEENSA_ILi256EEESF_EEEaNS5_IJlSC_lEEEaSI_NS4_8TiledMMAINS4_8MMA_AtomIJNS4_15SM100_MMA_S8_SSIaaiLi64ELi256ELNS4_4UMMA5MajorE0ELSN_0ELNSM_8SaturateE0EEEEEENS4_6LayoutINS5_IJSC_SC_SC_EEENS5_IJNSA_ILi0EEEST_ST_EEEEENS5_IJNS4_10UnderscoreESW_SW_EEEEENS4_23SM90_TMA_LOAD_MULTICASTENS4_14ComposedLayoutINS4_7SwizzleILi2ELi4ELi3EEENS4_18smem_ptr_flag_bitsILi8EEENSR_INS5_IJNSA_ILi8EEESF_EEENS5_IJSF_SC_EEEEEEEvNS4_8identityESZ_S19_vS1A_EENS_8epilogue10collective18CollectiveEpilogueINS1C_23Sm100TmaWarpSpecializedILi4ELi2ELi32ELb0ELb0EEEJSH_NS5_IJNSR_ISF_SC_EES1H_EEEaSI_aSI_NS1C_6fusion15FusionCallbacksIS1G_NS1J_17LinearCombinationIaiaiLNS_15FloatRoundStyleE2EEESH_S1I_JEEENS4_5SM1004TMEM4LOAD26SM100_TMEM_LOAD_16dp32b32xENS4_13SM90_TMA_LOADES19_NS4_39AutoVectorizingCopyWithAssumedAlignmentILi128EEENS4_14SM90_TMA_STOREES19_S1V_S1V_EEEvvEEEEvNT_6ParamsE --------------------------
	.section	.nv.shared._ZN7cutlass13device_kernelINS_4gemm6kernel13GemmUniversalIN4cute5tupleIJiiiiEEENS1_10collective13CollectiveMmaINS1_35MainloopSm100TmaUmmaWarpSpecializedILi10ELi2ELi4ENS5_IJNS4_1CILi2EEESB_NSA_ILi1EEEEEEEENS5_IJNSA_ILi64EEENSA_ILi256EEESF_EEEaNS5_IJlSC_lEEEaSI_NS4_8TiledMMAINS4_8MMA_AtomIJNS4_15SM100_MMA_S8_SSIaaiLi64ELi256ELNS4_4UMMA5MajorE0ELSN_0ELNSM_8SaturateE0EEEEEENS4_6LayoutINS5_IJSC_SC_SC_EEENS5_IJNSA_ILi0EEEST_ST_EEEEENS5_IJNS4_10UnderscoreESW_SW_EEEEENS4_23SM90_TMA_LOAD_MULTICASTENS4_14ComposedLayoutINS4_7SwizzleILi2ELi4ELi3EEENS4_18smem_ptr_flag_bitsILi8EEENSR_INS5_IJNSA_ILi8EEESF_EEENS5_IJSF_SC_EEEEEEEvNS4_8identityESZ_S19_vS1A_EENS_8epilogue10collective18CollectiveEpilogueINS1C_23Sm100TmaWarpSpecializedILi4ELi2ELi32ELb0ELb0EEEJSH_NS5_IJNSR_ISF_SC_EES1H_EEEaSI_aSI_NS1C_6fusion15FusionCallbacksIS1G_NS1J_17LinearCombinationIaiaiLNS_15FloatRoundStyleE2EEESH_S1I_JEEENS4_5SM1004TMEM4LOAD26SM100_TMEM_LOAD_16dp32b32xENS4_13SM90_TMA_LOADES19_NS4_39AutoVectorizingCopyWithAssumedAlignmentILi128EEENS4_14SM90_TMA_STOREES19_S1V_S1V_EEEvvEEEEvNT_6ParamsE,"aw",@nobits
	.sectionflags	@""
	.align	16
	.zero		1024


//--------------------- .nv.shared.reserved.0     --------------------------
	.section	.nv.shared.reserved.0,"aw",@nobits
	.weak		__nv_reservedSMEM_offset_0_alias
	.size		__nv_reservedSMEM_offset_0_alias, 0, 64
	.other		__nv_reservedSMEM_offset_0_alias,@"STO_CUDA_RESERVED_SHARED STV_DEFAULT"
__nv_reservedSMEM_offset_0_alias:
	.zero		0
.nv.shared.reserved.0:
	.zero		64
	.weak		__nv_reservedSMEM_tcgen05_partition
	.type		__nv_reservedSMEM_tcgen05_partition,@object
	.size		__nv_reservedSMEM_tcgen05_partition,(.L_0 - __nv_reservedSMEM_tcgen05_partition)
__nv_reservedSMEM_tcgen05_partition:
	.zero		32
.L_0:


//--------------------- .nv.global                --------------------------
	.section	.nv.global,"aw",@nobits
.nv.global:
	.type		_ZN40_INTERNAL_3d07b3d6_4_k_cu_8c89b2e0_102364cute1_E,@object
	.size		_ZN40_INTERNAL_3d07b3d6_4_k_cu_8c89b2e0_102364cute1_E,(_ZN40_INTERNAL_3d07b3d6_4_k_cu_8c89b2e0_102364cuda3std3__45__cpo6cbeginE - _ZN40_INTERNAL_3d07b3d6_4_k_cu_8c89b2e0_102364cute1_E)
_ZN40_INTERNAL_3d07b3d6_4_k_cu_8c89b2e0_102364cute1_E:
	.zero		1
	.type		_ZN40_INTERNAL_3d07b3d6_4_k_cu_8c89b2e0_102364cuda3std3__45__cpo6cbeginE,@object
	.size		_ZN40_INTERNAL_3d07b3d6_4_k_cu_8c89b2e0_102364cuda3std3__45__cpo6cbeginE,(_ZN40_INTERNAL_3d07b3d6_4_k_cu_8c89b2e0_102364cuda3std3__48in_placeE - _ZN40_INTERNAL_3d07b3d6_4_k_cu_8c89b2e0_102364cuda3std3__45__cpo6cbeginE)
_ZN40_INTERNAL_3d07b3d6_4_k_cu_8c89b2e0_102364cuda3std3__45__cpo6cbeginE:
	.zero		1
	.type		_ZN40_INTERNAL_3d07b3d6_4_k_cu_8c89b2e0_102364cuda3std3__48in_placeE,@object
	.size		_ZN40_INTERNAL_3d07b3d6_4_k_cu_8c89b2e0_102364cuda3std3__48in_placeE,(_ZN40_INTERNAL_3d07b3d6_4_k_cu_8c89b2e0_102364cuda3std6ranges3__45__cpo9iter_moveE - _ZN40_INTERNAL_3d07b3d6_4_k_cu_8c89b2e0_102364cuda3std3__48in_placeE)
_ZN40_INTERNAL_3d07b3d6_4_k_cu_8c89b2e0_102364cuda3std3__48in_placeE:
	.zero		1
	.type		_ZN40_INTERNAL_3d07b3d6_4_k_cu_8c89b2e0_102364cuda3std6ranges3__45__cpo9iter_moveE,@object
	.size		_ZN40_INTERNAL_3d07b3d6_4_k_cu_8c89b2e0_102364cuda3std6ranges3__45__cpo9iter_moveE,(_ZN40_INTERNAL_3d07b3d6_4_k_cu_8c89b2e0_102364cuda3std3__45__cpo5beginE - _ZN40_INTERNAL_3d07b3d6_4_k_cu_8c89b2e0_102364cuda3std6ranges3__45__cpo9iter_moveE)
_ZN40_INTERNAL_3d07b3d6_4_k_cu_8c89b2e0_102364cuda3std6ranges3__45__cpo9iter_moveE:
	.zero		1
	.type		_ZN40_INTERNAL_3d07b3d6_4_k_cu_8c89b2e0_102364cuda3std3__45__cpo5beginE,@object
	.size		_ZN40_INTERNAL_3d07b3d6_4_k_cu_8c89b2e0_102364cuda3std3__45__cpo5beginE,(_ZN40_INTERNAL_3d07b3d6_4_k_cu_8c89b2e0_102364cuda3std3__442_GLOBAL__N__3d07b3d6_4_k_cu_8c89b2e0_102366ignoreE - _ZN40_INTERNAL_3d07b3d6_4_k_cu_8c89b2e0_102364cuda3std3__45__cpo5beginE)
_ZN40_INTERNAL_3d07b3d6_4_k_cu_8c89b2e0_102364cuda3std3__45__cpo5beginE:
	.zero		1
	.type		_ZN40_INTERNAL_3d07b3d6_4_k_cu_8c89b2e0_102364cuda3std3__442_GLOBAL__N__3d07b3d6_4_k_cu_8c89b2e0_102366ignoreE,@object
	.size		_ZN40_INTERNAL_3d07b3d6_4_k_cu_8c89b2e0_102364cuda3std3__442_GLOBAL__N__3d07b3d6_4_k_cu_8c89b2e0_102366ignoreE,(_ZN40_INTERNAL_3d07b3d6_4_k_cu_8c89b2e0_102364cute7productE - _ZN40_INTERNAL_3d07b3d6_4_k_cu_8c89b2e0_102364cuda3std3__442_GLOBAL__N__3d07b3d6_4_k_cu_8c89b2e0_102366ignoreE)
_ZN40_INTERNAL_3d07b3d6_4_k_cu_8c89b2e0_102364cuda3std3__442_GLOBAL__N__3d07b3d6_4_k_cu_8c89b2e0_102366ignoreE:
	.zero		1
	.type		_ZN40_INTERNAL_3d07b3d6_4_k_cu_8c89b2e0_102364cute7productE,@object
	.size		_ZN40_INTERNAL_3d07b3d6_4_k_cu_8c89b2e0_102364cute7productE,(_ZN40_INTERNAL_3d07b3d6_4_k_cu_8c89b2e0_102364cuda3std3__45__cpo3endE - _ZN40_INTERNAL_3d07b3d6_4_k_cu_8c89b2e0_102364cute7productE)
_ZN40_INTERNAL_3d07b3d6_4_k_cu_8c89b2e0_102364cute7productE:
	.zero		1
	.type		_ZN40_INTERNAL_3d07b3d6_4_k_cu_8c89b2e0_102364cuda3std3__45__cpo3endE,@object
	.size		_ZN40_INTERNAL_3d07b3d6_4_k_cu_8c89b2e0_102364cuda3std3__45__cpo3endE,(_ZN40_INTERNAL_3d07b3d6_4_k_cu_8c89b2e0_102364cuda3std3__419piecewise_constructE - _ZN40_INTERNAL_3d07b3d6_4_k_cu_8c89b2e0_102364cuda3std3__45__cpo3endE)
_ZN40_INTERNAL_3d07b3d6_4_k_cu_8c89b2e0_102364cuda3std3__45__cpo3endE:
	.zero		1
	.type		_ZN40_INTERNAL_3d07b3d6_4_k_cu_8c89b2e0_102364cuda3std3__419piecewise_constructE,@object
	.size		_ZN40_INTERNAL_3d07b3d6_4_k_cu_8c89b2e0_102364cuda3std3__419piecewise_constructE,(_ZN40_INTERNAL_3d07b3d6_4_k_cu_8c89b2e0_102364cuda3std3__45__cpo4cendE - _ZN40_INTERNAL_3d07b3d6_4_k_cu_8c89b2e0_102364cuda3std3__419piecewise_constructE)
_ZN40_INTERNAL_3d07b3d6_4_k_cu_8c89b2e0_102364cuda3std3__419piecewise_constructE:
	.zero		1
	.type		_ZN40_INTERNAL_3d07b3d6_4_k_cu_8c89b2e0_102364cuda3std3__45__cpo4cendE,@object
	.size		_ZN40_INTERNAL_3d07b3d6_4_k_cu_8c89b2e0_102364cuda3std3__45__cpo4cendE,(_ZN40_INTERNAL_3d07b3d6_4_k_cu_8c89b2e0_102364cuda3std6ranges3__45__cpo4swapE - _ZN40_INTERNAL_3d07b3d6_4_k_cu_8c89b2e0_102364cuda3std3__45__cpo4cendE)
_ZN40_INTERNAL_3d07b3d6_4_k_cu_8c89b2e0_102364cuda3std3__45__cpo4cendE:
	.zero		1
	.type		_ZN40_INTERNAL_3d07b3d6_4_k_cu_8c89b2e0_102364cuda3std6ranges3__45__cpo4swapE,@object
	.size		_ZN40_INTERNAL_3d07b3d6_4_k_cu_8c89b2e0_102364cuda3std6ranges3__45__cpo4swapE,(.L_11 - _ZN40_INTERNAL_3d07b3d6_4_k_cu_8c89b2e0_102364cuda3std6ranges3__45__cpo4swapE)
_ZN40_INTERNAL_3d07b3d6_4_k_cu_8c89b2e0_102364cuda3std6ranges3__45__cpo4swapE:
	.zero		1
.L_11:


//--------------------- .nv.constant0._ZN7cutlass13device_kernelINS_4gemm6kernel13GemmUniversalIN4cute5tupleIJiiiiEEENS1_10collective13CollectiveMmaINS1_35MainloopSm100TmaUmmaWarpSpecializedILi10ELi2ELi4ENS5_IJNS4_1CILi2EEESB_NSA_ILi1EEEEEEEENS5_IJNSA_ILi64EEENSA_ILi256EEESF_EEEaNS5_IJlSC_lEEEaSI_NS4_8TiledMMAINS4_8MMA_AtomIJNS4_15SM100_MMA_S8_SSIaaiLi64ELi256ELNS4_4UMMA5MajorE0ELSN_0ELNSM_8SaturateE0EEEEEENS4_6LayoutINS5_IJSC_SC_SC_EEENS5_IJNSA_ILi0EEEST_ST_EEEEENS5_IJNS4_10UnderscoreESW_SW_EEEEENS4_23SM90_TMA_LOAD_MULTICASTENS4_14ComposedLayoutINS4_7SwizzleILi2ELi4ELi3EEENS4_18smem_ptr_flag_bitsILi8EEENSR_INS5_IJNSA_ILi8EEESF_EEENS5_IJSF_SC_EEEEEEEvNS4_8identityESZ_S19_vS1A_EENS_8epilogue10collective18CollectiveEpilogueINS1C_23Sm100TmaWarpSpecializedILi4ELi2ELi32ELb0ELb0EEEJSH_NS5_IJNSR_ISF_SC_EES1H_EEEaSI_aSI_NS1C_6fusion15FusionCallbacksIS1G_NS1J_17LinearCombinationIaiaiLNS_15FloatRoundStyleE2EEESH_S1I_JEEENS4_5SM1004TMEM4LOAD26SM100_TMEM_LOAD_16dp32b32xENS4_13SM90_TMA_LOADES19_NS4_39AutoVectorizingCopyWithAssumedAlignmentILi128EEENS4_14SM90_TMA_STOREES19_S1V_S1V_EEEvvEEEEvNT_6ParamsE --------------------------
	.section	.nv.constant0._ZN7cutlass13device_kernelINS_4gemm6kernel13GemmUniversalIN4cute5tupleIJiiiiEEENS1_10collective13CollectiveMmaINS1_35MainloopSm100TmaUmmaWarpSpecializedILi10ELi2ELi4ENS5_IJNS4_1CILi2EEESB_NSA_ILi1EEEEEEEENS5_IJNSA_ILi64EEENSA_ILi256EEESF_EEEaNS5_IJlSC_lEEEaSI_NS4_8TiledMMAINS4_8MMA_AtomIJNS4_15SM100_MMA_S8_SSIaaiLi64ELi256ELNS4_4UMMA5MajorE0ELSN_0ELNSM_8SaturateE0EEEEEENS4_6LayoutINS5_IJSC_SC_SC_EEENS5_IJNSA_ILi0EEEST_ST_EEEEENS5_IJNS4_10UnderscoreESW_SW_EEEEENS4_23SM90_TMA_LOAD_MULTICASTENS4_14ComposedLayoutINS4_7SwizzleILi2ELi4ELi3EEENS4_18smem_ptr_flag_bitsILi8EEENSR_INS5_IJNSA_ILi8EEESF_EEENS5_IJSF_SC_EEEEEEEvNS4_8identityESZ_S19_vS1A_EENS_8epilogue10collective18CollectiveEpilogueINS1C_23Sm100TmaWarpSpecializedILi4ELi2ELi32ELb0ELb0EEEJSH_NS5_IJNSR_ISF_SC_EES1H_EEEaSI_aSI_NS1C_6fusion15FusionCallbacksIS1G_NS1J_17LinearCombinationIaiaiLNS_15FloatRoundStyleE2EEESH_S1I_JEEENS4_5SM1004TMEM4LOAD26SM100_TMEM_LOAD_16dp32b32xENS4_13SM90_TMA_LOADES19_NS4_39AutoVectorizingCopyWithAssumedAlignmentILi128EEENS4_14SM90_TMA_STOREES19_S1V_S1V_EEEvvEEEEvNT_6ParamsE,"a",@progbits
	.sectionflags	@""
	.align	4
.nv.constant0._ZN7cutlass13device_kernelINS_4gemm6kernel13GemmUniversalIN4cute5tupleIJiiiiEEENS1_10collective13CollectiveMmaINS1_35MainloopSm100TmaUmmaWarpSpecializedILi10ELi2ELi4ENS5_IJNS4_1CILi2EEESB_NSA_ILi1EEEEEEEENS5_IJNSA_ILi64EEENSA_ILi256EEESF_EEEaNS5_IJlSC_lEEEaSI_NS4_8TiledMMAINS4_8MMA_AtomIJNS4_15SM100_MMA_S8_SSIaaiLi64ELi256ELNS4_4UMMA5MajorE0ELSN_0ELNSM_8SaturateE0EEEEEENS4_6LayoutINS5_IJSC_SC_SC_EEENS5_IJNSA_ILi0EEEST_ST_EEEEENS5_IJNS4_10UnderscoreESW_SW_EEEEENS4_23SM90_TMA_LOAD_MULTICASTENS4_14ComposedLayoutINS4_7SwizzleILi2ELi4ELi3EEENS4_18smem_ptr_flag_bitsILi8EEENSR_INS5_IJNSA_ILi8EEESF_EEENS5_IJSF_SC_EEEEEEEvNS4_8identityESZ_S19_vS1A_EENS_8epilogue10collective18CollectiveEpilogueINS1C_23Sm100TmaWarpSpecializedILi4ELi2ELi32ELb0ELb0EEEJSH_NS5_IJNSR_ISF_SC_EES1H_EEEaSI_aSI_NS1C_6fusion15FusionCallbacksIS1G_NS1J_17LinearCombinationIaiaiLNS_15FloatRoundStyleE2EEESH_S1I_JEEENS4_5SM1004TMEM4LOAD26SM100_TMEM_LOAD_16dp32b32xENS4_13SM90_TMA_LOADES19_NS4_39AutoVectorizingCopyWithAssumedAlignmentILi128EEENS4_14SM90_TMA_STOREES19_S1V_S1V_EEEvvEEEEvNT_6ParamsE:
	.zero		2944


//--------------------- SYMBOLS --------------------------

	.type		.nv.reservedSmem.offset0,@object
	.size		.nv.reservedSmem.offset0,0x4
	.type		.nv.reservedSmem.cap,@object
	.size		.nv.reservedSmem.cap,0x4
	.type		__assertfail,@function
